//
// Generated by NVIDIA NVVM Compiler
//
// Compiler Build ID: CL-36424714
// Cuda compilation tools, release 13.0, V13.0.88
// Based on NVVM 20.0.0
//

.version 9.0
.target sm_100
.address_size 64

	// .globl	_Z25CalculateAccelerationCUDAv
.const .align 8 .f64 G = 0d3DD25598616DD9F1;
.const .align 8 .b8 NBINIT_DDEVC[32];
// _ZZ25CalculateAccelerationCUDAvE6bodies has been demoted

.visible .entry _Z25CalculateAccelerationCUDAv()
{
	.reg .pred 	%p<8>;
	.reg .b32 	%r<29>;
	.reg .b64 	%rd<8>;
	.reg .b64 	%fd<74>;
	// demoted variable
	.shared .align 8 .b8 _ZZ25CalculateAccelerationCUDAvE6bodies[28672];
	mov.u32 	%r14, %ctaid.x;
	mov.u32 	%r15, %ntid.x;
	mov.u32 	%r1, %tid.x;
	mad.lo.s32 	%r2, %r14, %r15, %r1;
	ld.const.u32 	%r3, [NBINIT_DDEVC+16];
	setp.ge.s32 	%p1, %r2, %r3;
	@%p1 bra 	$L__BB0_12;
	ld.const.u64 	%rd3, [NBINIT_DDEVC];
	cvta.to.global.u64 	%rd1, %rd3;
	mul.wide.s32 	%rd4, %r2, 80;
	add.s64 	%rd2, %rd1, %rd4;
	ld.global.f64 	%fd1, [%rd2];
	mov.u32 	%r16, _ZZ25CalculateAccelerationCUDAvE6bodies;
	mad.lo.s32 	%r4, %r1, 56, %r16;
	st.shared.f64 	[%r4], %fd1;
	ld.global.f64 	%fd2, [%rd2+8];
	st.shared.f64 	[%r4+8], %fd2;
	ld.global.f64 	%fd3, [%rd2+16];
	st.shared.f64 	[%r4+16], %fd3;
	ld.global.f64 	%fd4, [%rd2+24];
	st.shared.f64 	[%r4+24], %fd4;
	mov.b64 	%rd5, 0;
	st.shared.u64 	[%r4+32], %rd5;
	st.shared.u64 	[%r4+40], %rd5;
	st.shared.u64 	[%r4+48], %rd5;
	bar.sync 	0;
	setp.lt.s32 	%p2, %r3, 1;
	@%p2 bra 	$L__BB0_11;
	mov.b32 	%r26, 0;
$L__BB0_3:
	add.s32 	%r6, %r26, %r1;
	setp.ge.u32 	%p3, %r6, %r3;
	@%p3 bra 	$L__BB0_12;
	mul.wide.u32 	%rd6, %r6, 80;
	add.s64 	%rd7, %rd1, %rd6;
	ld.global.f64 	%fd5, [%rd7];
	st.shared.f64 	[%r4+14336], %fd5;
	ld.global.f64 	%fd6, [%rd7+8];
	st.shared.f64 	[%r4+14344], %fd6;
	ld.global.f64 	%fd7, [%rd7+16];
	st.shared.f64 	[%r4+14352], %fd7;
	ld.global.f64 	%fd8, [%rd7+24];
	st.shared.f64 	[%r4+14360], %fd8;
	bar.sync 	0;
	mov.b32 	%r28, 1;
	mov.u32 	%r27, %r1;
$L__BB0_5:
	and.b32  	%r9, %r27, 255;
	add.s32 	%r19, %r9, %r26;
	setp.ge.s32 	%p4, %r19, %r3;
	@%p4 bra 	$L__BB0_7;
	mad.lo.s32 	%r21, %r9, 56, %r16;
	ld.shared.f64 	%fd9, [%r4+8];
	ld.shared.f64 	%fd10, [%r21+14344];
	sub.f64 	%fd11, %fd9, %fd10;
	ld.shared.f64 	%fd12, [%r4+16];
	ld.shared.f64 	%fd13, [%r21+14352];
	sub.f64 	%fd14, %fd12, %fd13;
	ld.shared.f64 	%fd15, [%r4+24];
	ld.shared.f64 	%fd16, [%r21+14360];
	sub.f64 	%fd17, %fd15, %fd16;
	mul.f64 	%fd18, %fd14, %fd14;
	fma.rn.f64 	%fd19, %fd11, %fd11, %fd18;
	fma.rn.f64 	%fd20, %fd17, %fd17, %fd19;
	sqrt.rn.f64 	%fd21, %fd20;
	mul.f64 	%fd22, %fd20, %fd21;
	max.f64 	%fd23, %fd22, 0d3DDB7CDFD9D7BDBB;
	ld.shared.f64 	%fd24, [%r21+14336];
	mul.f64 	%fd25, %fd24, %fd11;
	div.rn.f64 	%fd26, %fd25, %fd23;
	ld.shared.f64 	%fd27, [%r4+32];
	sub.f64 	%fd28, %fd27, %fd26;
	st.shared.f64 	[%r4+32], %fd28;
	mul.f64 	%fd29, %fd24, %fd14;
	div.rn.f64 	%fd30, %fd29, %fd23;
	ld.shared.f64 	%fd31, [%r4+40];
	sub.f64 	%fd32, %fd31, %fd30;
	st.shared.f64 	[%r4+40], %fd32;
	ld.shared.f64 	%fd33, [%r21+14336];
	mul.f64 	%fd34, %fd33, %fd17;
	div.rn.f64 	%fd35, %fd34, %fd23;
	ld.shared.f64 	%fd36, [%r4+48];
	sub.f64 	%fd37, %fd36, %fd35;
	st.shared.f64 	[%r4+48], %fd37;
$L__BB0_7:
	add.s32 	%r22, %r27, 1;
	and.b32  	%r10, %r22, 255;
	add.s32 	%r23, %r10, %r26;
	setp.ge.s32 	%p5, %r23, %r3;
	@%p5 bra 	$L__BB0_9;
	mad.lo.s32 	%r25, %r10, 56, %r16;
	ld.shared.f64 	%fd38, [%r4+8];
	ld.shared.f64 	%fd39, [%r25+14344];
	sub.f64 	%fd40, %fd38, %fd39;
	ld.shared.f64 	%fd41, [%r4+16];
	ld.shared.f64 	%fd42, [%r25+14352];
	sub.f64 	%fd43, %fd41, %fd42;
	ld.shared.f64 	%fd44, [%r4+24];
	ld.shared.f64 	%fd45, [%r25+14360];
	sub.f64 	%fd46, %fd44, %fd45;
	mul.f64 	%fd47, %fd43, %fd43;
	fma.rn.f64 	%fd48, %fd40, %fd40, %fd47;
	fma.rn.f64 	%fd49, %fd46, %fd46, %fd48;
	sqrt.rn.f64 	%fd50, %fd49;
	mul.f64 	%fd51, %fd49, %fd50;
	max.f64 	%fd52, %fd51, 0d3DDB7CDFD9D7BDBB;
	ld.shared.f64 	%fd53, [%r25+14336];
	mul.f64 	%fd54, %fd53, %fd40;
	div.rn.f64 	%fd55, %fd54, %fd52;
	ld.shared.f64 	%fd56, [%r4+32];
	sub.f64 	%fd57, %fd56, %fd55;
	st.shared.f64 	[%r4+32], %fd57;
	mul.f64 	%fd58, %fd53, %fd43;
	div.rn.f64 	%fd59, %fd58, %fd52;
	ld.shared.f64 	%fd60, [%r4+40];
	sub.f64 	%fd61, %fd60, %fd59;
	st.shared.f64 	[%r4+40], %fd61;
	ld.shared.f64 	%fd62, [%r25+14336];
	mul.f64 	%fd63, %fd62, %fd46;
	div.rn.f64 	%fd64, %fd63, %fd52;
	ld.shared.f64 	%fd65, [%r4+48];
	sub.f64 	%fd66, %fd65, %fd64;
	st.shared.f64 	[%r4+48], %fd66;
$L__BB0_9:
	add.s32 	%r28, %r28, 2;
	add.s32 	%r27, %r27, 2;
	setp.ne.s32 	%p6, %r28, 257;
	@%p6 bra 	$L__BB0_5;
	bar.sync 	0;
	add.s32 	%r26, %r26, 256;
	setp.lt.s32 	%p7, %r26, %r3;
	@%p7 bra 	$L__BB0_3;
$L__BB0_11:
	ld.const.f64 	%fd67, [G];
	ld.shared.f64 	%fd68, [%r4+32];
	mul.f64 	%fd69, %fd67, %fd68;
	st.global.f64 	[%rd2+56], %fd69;
	ld.shared.f64 	%fd70, [%r4+40];
	mul.f64 	%fd71, %fd67, %fd70;
	st.global.f64 	[%rd2+64], %fd71;
	ld.shared.f64 	%fd72, [%r4+48];
	mul.f64 	%fd73, %fd67, %fd72;
	st.global.f64 	[%rd2+72], %fd73;
$L__BB0_12:
	ret;

}
	// .globl	_Z12RK4step1CUDAv
.visible .entry _Z12RK4step1CUDAv()
{
	.reg .pred 	%p<2>;
	.reg .b32 	%r<6>;
	.reg .b64 	%rd<9>;
	.reg .b64 	%fd<29>;

	mov.u32 	%r2, %ctaid.x;
	mov.u32 	%r3, %ntid.x;
	mov.u32 	%r4, %tid.x;
	mad.lo.s32 	%r1, %r2, %r3, %r4;
	ld.const.u32 	%r5, [NBINIT_DDEVC+16];
	setp.ge.s32 	%p1, %r1, %r5;
	@%p1 bra 	$L__BB1_2;
	ld.const.u64 	%rd1, [NBINIT_DDEVC];
	cvta.to.global.u64 	%rd2, %rd1;
	mul.wide.s32 	%rd3, %r1, 80;
	add.s64 	%rd4, %rd2, %rd3;
	ld.const.u64 	%rd5, [NBINIT_DDEVC+8];
	cvta.to.global.u64 	%rd6, %rd5;
	mul.wide.s32 	%rd7, %r1, 96;
	add.s64 	%rd8, %rd6, %rd7;
	ld.global.f64 	%fd1, [%rd4+8];
	st.global.f64 	[%rd8], %fd1;
	ld.global.f64 	%fd2, [%rd4+32];
	st.global.f64 	[%rd8+24], %fd2;
	ld.global.f64 	%fd3, [%rd4+16];
	st.global.f64 	[%rd8+8], %fd3;
	ld.global.f64 	%fd4, [%rd4+40];
	st.global.f64 	[%rd8+32], %fd4;
	ld.global.f64 	%fd5, [%rd4+24];
	st.global.f64 	[%rd8+16], %fd5;
	ld.global.f64 	%fd6, [%rd4+48];
	st.global.f64 	[%rd8+40], %fd6;
	ld.global.f64 	%fd7, [%rd4+32];
	st.global.f64 	[%rd8+48], %fd7;
	ld.global.f64 	%fd8, [%rd4+56];
	st.global.f64 	[%rd8+72], %fd8;
	ld.global.f64 	%fd9, [%rd4+40];
	st.global.f64 	[%rd8+56], %fd9;
	ld.global.f64 	%fd10, [%rd4+64];
	st.global.f64 	[%rd8+80], %fd10;
	ld.global.f64 	%fd11, [%rd4+48];
	st.global.f64 	[%rd8+64], %fd11;
	ld.global.f64 	%fd12, [%rd4+72];
	st.global.f64 	[%rd8+88], %fd12;
	ld.const.f64 	%fd13, [NBINIT_DDEVC+24];
	mul.f64 	%fd14, %fd13, 0d3FE0000000000000;
	ld.global.f64 	%fd15, [%rd4+32];
	ld.global.f64 	%fd16, [%rd4+8];
	fma.rn.f64 	%fd17, %fd14, %fd15, %fd16;
	st.global.f64 	[%rd4+8], %fd17;
	ld.global.f64 	%fd18, [%rd4+56];
	fma.rn.f64 	%fd19, %fd14, %fd18, %fd15;
	st.global.f64 	[%rd4+32], %fd19;
	ld.global.f64 	%fd20, [%rd4+40];
	ld.global.f64 	%fd21, [%rd4+16];
	fma.rn.f64 	%fd22, %fd14, %fd20, %fd21;
	st.global.f64 	[%rd4+16], %fd22;
	ld.global.f64 	%fd23, [%rd4+64];
	fma.rn.f64 	%fd24, %fd14, %fd23, %fd20;
	st.global.f64 	[%rd4+40], %fd24;
	ld.global.f64 	%fd25, [%rd4+48];
	ld.global.f64 	%fd26, [%rd4+24];
	fma.rn.f64 	%fd27, %fd14, %fd25, %fd26;
	st.global.f64 	[%rd4+24], %fd27;
	fma.rn.f64 	%fd28, %fd14, %fd12, %fd25;
	st.global.f64 	[%rd4+48], %fd28;
$L__BB1_2:
	ret;

}
	// .globl	_Z12RK4step2CUDAv
.visible .entry _Z12RK4step2CUDAv()
{
	.reg .pred 	%p<2>;
	.reg .b32 	%r<6>;
	.reg .b64 	%rd<9>;
	.reg .b64 	%fd<39>;

	mov.u32 	%r2, %ctaid.x;
	mov.u32 	%r3, %ntid.x;
	mov.u32 	%r4, %tid.x;
	mad.lo.s32 	%r1, %r2, %r3, %r4;
	ld.const.u32 	%r5, [NBINIT_DDEVC+16];
	setp.ge.s32 	%p1, %r1, %r5;
	@%p1 bra 	$L__BB2_2;
	ld.const.u64 	%rd1, [NBINIT_DDEVC];
	cvta.to.global.u64 	%rd2, %rd1;
	mul.wide.s32 	%rd3, %r1, 80;
	add.s64 	%rd4, %rd2, %rd3;
	ld.const.u64 	%rd5, [NBINIT_DDEVC+8];
	cvta.to.global.u64 	%rd6, %rd5;
	mul.wide.s32 	%rd7, %r1, 96;
	add.s64 	%rd8, %rd6, %rd7;
	ld.global.f64 	%fd1, [%rd4+56];
	ld.global.f64 	%fd2, [%rd8+72];
	fma.rn.f64 	%fd3, %fd1, 0d4000000000000000, %fd2;
	st.global.f64 	[%rd8+72], %fd3;
	ld.global.f64 	%fd4, [%rd4+32];
	ld.global.f64 	%fd5, [%rd8+48];
	fma.rn.f64 	%fd6, %fd4, 0d4000000000000000, %fd5;
	st.global.f64 	[%rd8+48], %fd6;
	ld.global.f64 	%fd7, [%rd4+64];
	ld.global.f64 	%fd8, [%rd8+80];
	fma.rn.f64 	%fd9, %fd7, 0d4000000000000000, %fd8;
	st.global.f64 	[%rd8+80], %fd9;
	ld.global.f64 	%fd10, [%rd4+40];
	ld.global.f64 	%fd11, [%rd8+56];
	fma.rn.f64 	%fd12, %fd10, 0d4000000000000000, %fd11;
	st.global.f64 	[%rd8+56], %fd12;
	ld.global.f64 	%fd13, [%rd4+72];
	ld.global.f64 	%fd14, [%rd8+88];
	fma.rn.f64 	%fd15, %fd13, 0d4000000000000000, %fd14;
	st.global.f64 	[%rd8+88], %fd15;
	ld.global.f64 	%fd16, [%rd4+48];
	ld.global.f64 	%fd17, [%rd8+64];
	fma.rn.f64 	%fd18, %fd16, 0d4000000000000000, %fd17;
	st.global.f64 	[%rd8+64], %fd18;
	ld.const.f64 	%fd19, [NBINIT_DDEVC+24];
	mul.f64 	%fd20, %fd19, 0d3FE0000000000000;
	ld.global.f64 	%fd21, [%rd8];
	ld.global.f64 	%fd22, [%rd4+32];
	fma.rn.f64 	%fd23, %fd20, %fd22, %fd21;
	st.global.f64 	[%rd4+8], %fd23;
	ld.global.f64 	%fd24, [%rd8+24];
	ld.global.f64 	%fd25, [%rd4+56];
	fma.rn.f64 	%fd26, %fd20, %fd25, %fd24;
	st.global.f64 	[%rd4+32], %fd26;
	ld.global.f64 	%fd27, [%rd8+8];
	ld.global.f64 	%fd28, [%rd4+40];
	fma.rn.f64 	%fd29, %fd20, %fd28, %fd27;
	st.global.f64 	[%rd4+16], %fd29;
	ld.global.f64 	%fd30, [%rd8+32];
	ld.global.f64 	%fd31, [%rd4+64];
	fma.rn.f64 	%fd32, %fd20, %fd31, %fd30;
	st.global.f64 	[%rd4+40], %fd32;
	ld.global.f64 	%fd33, [%rd8+16];
	ld.global.f64 	%fd34, [%rd4+48];
	fma.rn.f64 	%fd35, %fd20, %fd34, %fd33;
	st.global.f64 	[%rd4+24], %fd35;
	ld.global.f64 	%fd36, [%rd8+40];
	ld.global.f64 	%fd37, [%rd4+72];
	fma.rn.f64 	%fd38, %fd20, %fd37, %fd36;
	st.global.f64 	[%rd4+48], %fd38;
$L__BB2_2:
	ret;

}
	// .globl	_Z12RK4step3CUDAv
.visible .entry _Z12RK4step3CUDAv()
{
	.reg .pred 	%p<2>;
	.reg .b32 	%r<6>;
	.reg .b64 	%rd<9>;
	.reg .b64 	%fd<38>;

	mov.u32 	%r2, %ctaid.x;
	mov.u32 	%r3, %ntid.x;
	mov.u32 	%r4, %tid.x;
	mad.lo.s32 	%r1, %r2, %r3, %r4;
	ld.const.u32 	%r5, [NBINIT_DDEVC+16];
	setp.ge.s32 	%p1, %r1, %r5;
	@%p1 bra 	$L__BB3_2;
	ld.const.u64 	%rd1, [NBINIT_DDEVC];
	cvta.to.global.u64 	%rd2, %rd1;
	mul.wide.s32 	%rd3, %r1, 80;
	add.s64 	%rd4, %rd2, %rd3;
	ld.const.u64 	%rd5, [NBINIT_DDEVC+8];
	cvta.to.global.u64 	%rd6, %rd5;
	mul.wide.s32 	%rd7, %r1, 96;
	add.s64 	%rd8, %rd6, %rd7;
	ld.global.f64 	%fd1, [%rd4+56];
	ld.global.f64 	%fd2, [%rd8+72];
	fma.rn.f64 	%fd3, %fd1, 0d4000000000000000, %fd2;
	st.global.f64 	[%rd8+72], %fd3;
	ld.global.f64 	%fd4, [%rd4+32];
	ld.global.f64 	%fd5, [%rd8+48];
	fma.rn.f64 	%fd6, %fd4, 0d4000000000000000, %fd5;
	st.global.f64 	[%rd8+48], %fd6;
	ld.global.f64 	%fd7, [%rd4+64];
	ld.global.f64 	%fd8, [%rd8+80];
	fma.rn.f64 	%fd9, %fd7, 0d4000000000000000, %fd8;
	st.global.f64 	[%rd8+80], %fd9;
	ld.global.f64 	%fd10, [%rd4+40];
	ld.global.f64 	%fd11, [%rd8+56];
	fma.rn.f64 	%fd12, %fd10, 0d4000000000000000, %fd11;
	st.global.f64 	[%rd8+56], %fd12;
	ld.global.f64 	%fd13, [%rd4+72];
	ld.global.f64 	%fd14, [%rd8+88];
	fma.rn.f64 	%fd15, %fd13, 0d4000000000000000, %fd14;
	st.global.f64 	[%rd8+88], %fd15;
	ld.global.f64 	%fd16, [%rd4+48];
	ld.global.f64 	%fd17, [%rd8+64];
	fma.rn.f64 	%fd18, %fd16, 0d4000000000000000, %fd17;
	st.global.f64 	[%rd8+64], %fd18;
	ld.const.f64 	%fd19, [NBINIT_DDEVC+24];
	ld.global.f64 	%fd20, [%rd8];
	ld.global.f64 	%fd21, [%rd4+32];
	fma.rn.f64 	%fd22, %fd19, %fd21, %fd20;
	st.global.f64 	[%rd4+8], %fd22;
	ld.global.f64 	%fd23, [%rd8+24];
	ld.global.f64 	%fd24, [%rd4+56];
	fma.rn.f64 	%fd25, %fd19, %fd24, %fd23;
	st.global.f64 	[%rd4+32], %fd25;
	ld.global.f64 	%fd26, [%rd8+8];
	ld.global.f64 	%fd27, [%rd4+40];
	fma.rn.f64 	%fd28, %fd19, %fd27, %fd26;
	st.global.f64 	[%rd4+16], %fd28;
	ld.global.f64 	%fd29, [%rd8+32];
	ld.global.f64 	%fd30, [%rd4+64];
	fma.rn.f64 	%fd31, %fd19, %fd30, %fd29;
	st.global.f64 	[%rd4+40], %fd31;
	ld.global.f64 	%fd32, [%rd8+16];
	ld.global.f64 	%fd33, [%rd4+48];
	fma.rn.f64 	%fd34, %fd19, %fd33, %fd32;
	st.global.f64 	[%rd4+24], %fd34;
	ld.global.f64 	%fd35, [%rd8+40];
	ld.global.f64 	%fd36, [%rd4+72];
	fma.rn.f64 	%fd37, %fd19, %fd36, %fd35;
	st.global.f64 	[%rd4+48], %fd37;
$L__BB3_2:
	ret;

}
	// .globl	_Z12RK4step4CUDAv
.visible .entry _Z12RK4step4CUDAv()
{
	.reg .pred 	%p<2>;
	.reg .b32 	%r<6>;
	.reg .b64 	%rd<9>;
	.reg .b64 	%fd<44>;

	mov.u32 	%r2, %ctaid.x;
	mov.u32 	%r3, %ntid.x;
	mov.u32 	%r4, %tid.x;
	mad.lo.s32 	%r1, %r2, %r3, %r4;
	ld.const.u32 	%r5, [NBINIT_DDEVC+16];
	setp.ge.s32 	%p1, %r1, %r5;
	@%p1 bra 	$L__BB4_2;
	ld.const.u64 	%rd1, [NBINIT_DDEVC+8];
	cvta.to.global.u64 	%rd2, %rd1;
	mul.wide.s32 	%rd3, %r1, 96;
	add.s64 	%rd4, %rd2, %rd3;
	ld.const.u64 	%rd5, [NBINIT_DDEVC];
	cvta.to.global.u64 	%rd6, %rd5;
	mul.wide.s32 	%rd7, %r1, 80;
	add.s64 	%rd8, %rd6, %rd7;
	ld.const.f64 	%fd1, [NBINIT_DDEVC+24];
	ld.global.f64 	%fd2, [%rd4];
	ld.global.f64 	%fd3, [%rd4+48];
	ld.global.f64 	%fd4, [%rd8+32];
	add.f64 	%fd5, %fd3, %fd4;
	mul.f64 	%fd6, %fd1, %fd5;
	div.rn.f64 	%fd7, %fd6, 0d4018000000000000;
	add.f64 	%fd8, %fd2, %fd7;
	st.global.f64 	[%rd8+8], %fd8;
	ld.global.f64 	%fd9, [%rd4+24];
	ld.global.f64 	%fd10, [%rd4+72];
	ld.global.f64 	%fd11, [%rd8+56];
	add.f64 	%fd12, %fd10, %fd11;
	mul.f64 	%fd13, %fd1, %fd12;
	div.rn.f64 	%fd14, %fd13, 0d4018000000000000;
	add.f64 	%fd15, %fd9, %fd14;
	st.global.f64 	[%rd8+32], %fd15;
	ld.global.f64 	%fd16, [%rd4+8];
	ld.global.f64 	%fd17, [%rd4+56];
	ld.global.f64 	%fd18, [%rd8+40];
	add.f64 	%fd19, %fd17, %fd18;
	mul.f64 	%fd20, %fd1, %fd19;
	div.rn.f64 	%fd21, %fd20, 0d4018000000000000;
	add.f64 	%fd22, %fd16, %fd21;
	st.global.f64 	[%rd8+16], %fd22;
	ld.global.f64 	%fd23, [%rd4+32];
	ld.global.f64 	%fd24, [%rd4+80];
	ld.global.f64 	%fd25, [%rd8+64];
	add.f64 	%fd26, %fd24, %fd25;
	mul.f64 	%fd27, %fd1, %fd26;
	div.rn.f64 	%fd28, %fd27, 0d4018000000000000;
	add.f64 	%fd29, %fd23, %fd28;
	st.global.f64 	[%rd8+40], %fd29;
	ld.global.f64 	%fd30, [%rd4+16];
	ld.global.f64 	%fd31, [%rd4+64];
	ld.global.f64 	%fd32, [%rd8+48];
	add.f64 	%fd33, %fd31, %fd32;
	mul.f64 	%fd34, %fd1, %fd33;
	div.rn.f64 	%fd35, %fd34, 0d4018000000000000;
	add.f64 	%fd36, %fd30, %fd35;
	st.global.f64 	[%rd8+24], %fd36;
	ld.global.f64 	%fd37, [%rd4+40];
	ld.global.f64 	%fd38, [%rd4+88];
	ld.global.f64 	%fd39, [%rd8+72];
	add.f64 	%fd40, %fd38, %fd39;
	mul.f64 	%fd41, %fd1, %fd40;
	div.rn.f64 	%fd42, %fd41, 0d4018000000000000;
	add.f64 	%fd43, %fd37, %fd42;
	st.global.f64 	[%rd8+48], %fd43;
$L__BB4_2:
	ret;

}


// ===== COMPILED SASS (sm_100) =====

	.target	sm_100

	.elftype	@"ET_EXEC"


//--------------------- .note.nv.tkinfo           --------------------------
	.section	.note.nv.tkinfo,"",@"SHT_NOTE"
	.sectionflags	@"SHF_NOTE_NV_TKINFO"
	.tkinfo
        /*0018*/ 	.word	0x00000002
        /*0030*/ 	.string	""
        /*0030*/ 	.string	"ptxas"
        /*0030*/ 	.string	"Cuda compilation tools, release 13.0, V13.0.88"
        /*0030*/ 	.string	"Build cuda_13.0.r13.0/compiler.36424714_0"
        /*0030*/ 	.string	"-arch sm_100 -m 64 "



//--------------------- .note.nv.cuinfo           --------------------------
	.section	.note.nv.cuinfo,"",@"SHT_NOTE"
	.sectionflags	@"SHF_NOTE_NV_CUINFO"
        /*0018*/ 	.short	0x0002
        /*001a*/ 	.short	0x0064
        /*001c*/ 	.short	0x0082
	.zero		2


//--------------------- .nv.info                  --------------------------
	.section	.nv.info,"",@"SHT_CUDA_INFO"
	.align	4


	//----- nvinfo : EIATTR_REGCOUNT
	.align		4
        /*0000*/ 	.byte	0x04, 0x2f
        /*0002*/ 	.short	(.L_3 - .L_2)
	.align		4
.L_2:
        /*0004*/ 	.word	index@(_Z25CalculateAccelerationCUDAv)
        /*0008*/ 	.word	0x00000026


	//----- nvinfo : EIATTR_FRAME_SIZE
	.align		4
.L_3:
        /*000c*/ 	.byte	0x04, 0x11
        /*000e*/ 	.short	(.L_5 - .L_4)
	.align		4
.L_4:
        /*0010*/ 	.word	index@($__internal_2_$__cuda_sm20_dsqrt_rn_f64_mediumpath_v1)
        /*0014*/ 	.word	0x00000000


	//----- nvinfo : EIATTR_FRAME_SIZE
	.align		4
.L_5:
        /*0018*/ 	.byte	0x04, 0x11
        /*001a*/ 	.short	(.L_7 - .L_6)
	.align		4
.L_6:
        /*001c*/ 	.word	index@($__internal_1_$__cuda_sm20_div_rn_f64_full)
        /*0020*/ 	.word	0x00000000


	//----- nvinfo : EIATTR_FRAME_SIZE
	.align		4
.L_7:
        /*0024*/ 	.byte	0x04, 0x11
        /*0026*/ 	.short	(.L_9 - .L_8)
	.align		4
.L_8:
        /*0028*/ 	.word	index@(_Z25CalculateAccelerationCUDAv)
        /*002c*/ 	.word	0x00000000


	//----- nvinfo : EIATTR_REGCOUNT
	.align		4
.L_9:
        /*0030*/ 	.byte	0x04, 0x2f
        /*0032*/ 	.short	(.L_11 - .L_10)
	.align		4
.L_10:
        /*0034*/ 	.word	index@(_Z12RK4step1CUDAv)
        /*0038*/ 	.word	0x0000001e


	//----- nvinfo : EIATTR_FRAME_SIZE
	.align		4
.L_11:
        /*003c*/ 	.byte	0x04, 0x11
        /*003e*/ 	.short	(.L_13 - .L_12)
	.align		4
.L_12:
        /*0040*/ 	.word	index@(_Z12RK4step1CUDAv)
        /*0044*/ 	.word	0x00000000


	//----- nvinfo : EIATTR_REGCOUNT
	.align		4
.L_13:
        /*0048*/ 	.byte	0x04, 0x2f
        /*004a*/ 	.short	(.L_15 - .L_14)
	.align		4
.L_14:
        /*004c*/ 	.word	index@(_Z12RK4step2CUDAv)
        /*0050*/ 	.word	0x00000014


	//----- nvinfo : EIATTR_FRAME_SIZE
	.align		4
.L_15:
        /*0054*/ 	.byte	0x04, 0x11
        /*0056*/ 	.short	(.L_17 - .L_16)
	.align		4
.L_16:
        /*0058*/ 	.word	index@(_Z12RK4step2CUDAv)
        /*005c*/ 	.word	0x00000000


	//----- nvinfo : EIATTR_REGCOUNT
	.align		4
.L_17:
        /*0060*/ 	.byte	0x04, 0x2f
        /*0062*/ 	.short	(.L_19 - .L_18)
	.align		4
.L_18:
        /*0064*/ 	.word	index@(_Z12RK4step3CUDAv)
        /*0068*/ 	.word	0x00000012


	//----- nvinfo : EIATTR_FRAME_SIZE
	.align		4
.L_19:
        /*006c*/ 	.byte	0x04, 0x11
        /*006e*/ 	.short	(.L_21 - .L_20)
	.align		4
.L_20:
        /*0070*/ 	.word	index@(_Z12RK4step3CUDAv)
        /*0074*/ 	.word	0x00000000


	//----- nvinfo : EIATTR_REGCOUNT
	.align		4
.L_21:
        /*0078*/ 	.byte	0x04, 0x2f
        /*007a*/ 	.short	(.L_23 - .L_22)
	.align		4
.L_22:
        /*007c*/ 	.word	index@(_Z12RK4step4CUDAv)
        /*0080*/ 	.word	0x0000001e


	//----- nvinfo : EIATTR_FRAME_SIZE
	.align		4
.L_23:
        /*0084*/ 	.byte	0x04, 0x11
        /*0086*/ 	.short	(.L_25 - .L_24)
	.align		4
.L_24:
        /*0088*/ 	.word	index@($__internal_0_$__cuda_sm20_div_rn_f64_full)
        /*008c*/ 	.word	0x00000000


	//----- nvinfo : EIATTR_FRAME_SIZE
	.align		4
.L_25:
        /*0090*/ 	.byte	0x04, 0x11
        /*0092*/ 	.short	(.L_27 - .L_26)
	.align		4
.L_26:
        /*0094*/ 	.word	index@(_Z12RK4step4CUDAv)
        /*0098*/ 	.word	0x00000000


	//----- nvinfo : EIATTR_MIN_STACK_SIZE
	.align		4
.L_27:
        /*009c*/ 	.byte	0x04, 0x12
        /*009e*/ 	.short	(.L_29 - .L_28)
	.align		4
.L_28:
        /*00a0*/ 	.word	index@(_Z12RK4step4CUDAv)
        /*00a4*/ 	.word	0x00000000


	//----- nvinfo : EIATTR_MIN_STACK_SIZE
	.align		4
.L_29:
        /*00a8*/ 	.byte	0x04, 0x12
        /*00aa*/ 	.short	(.L_31 - .L_30)
	.align		4
.L_30:
        /*00ac*/ 	.word	index@(_Z12RK4step3CUDAv)
        /*00b0*/ 	.word	0x00000000


	//----- nvinfo : EIATTR_MIN_STACK_SIZE
	.align		4
.L_31:
        /*00b4*/ 	.byte	0x04, 0x12
        /*00b6*/ 	.short	(.L_33 - .L_32)
	.align		4
.L_32:
        /*00b8*/ 	.word	index@(_Z12RK4step2CUDAv)
        /*00bc*/ 	.word	0x00000000


	//----- nvinfo : EIATTR_MIN_STACK_SIZE
	.align		4
.L_33:
        /*00c0*/ 	.byte	0x04, 0x12
        /*00c2*/ 	.short	(.L_35 - .L_34)
	.align		4
.L_34:
        /*00c4*/ 	.word	index@(_Z12RK4step1CUDAv)
        /*00c8*/ 	.word	0x00000000


	//----- nvinfo : EIATTR_MIN_STACK_SIZE
	.align		4
.L_35:
        /*00cc*/ 	.byte	0x04, 0x12
        /*00ce*/ 	.short	(.L_37 - .L_36)
	.align		4
.L_36:
        /*00d0*/ 	.word	index@(_Z25CalculateAccelerationCUDAv)
        /*00d4*/ 	.word	0x00000000
.L_37:


//--------------------- .nv.compat                --------------------------
	.section	.nv.compat,"",@"SHT_CUDA_COMPAT_INFO"
	.align	4
        /*0000*/ 	.byte	0x02, 0x09, 0x00, 0x00, 0x02, 0x02, 0x01, 0x00, 0x02, 0x05, 0x05, 0x00, 0x03, 0x07, 0x01, 0x01
        /*0010*/ 	.byte	0x02, 0x03, 0x00, 0x00, 0x02, 0x06, 0x01, 0x00, 0x04, 0x0b, 0x08, 0x00, 0x01, 0x00, 0x00, 0x00
        /*0020*/ 	.byte	0x00, 0x00, 0x00, 0x00


//--------------------- .nv.info._Z12RK4step4CUDAv --------------------------
	.section	.nv.info._Z12RK4step4CUDAv,"",@"SHT_CUDA_INFO"
	.sectionflags	@""
	.align	4


	//----- nvinfo : EIATTR_CUDA_API_VERSION
	.align		4
        /*0000*/ 	.byte	0x04, 0x37
        /*0002*/ 	.short	(.L_39 - .L_38)
.L_38:
        /*0004*/ 	.word	0x00000082


	//----- nvinfo : EIATTR_SPARSE_MMA_MASK
	.align		4
.L_39:
        /*0008*/ 	.byte	0x03, 0x50
        /*000a*/ 	.short	0x0000


	//----- nvinfo : EIATTR_MAXREG_COUNT
	.align		4
        /*000c*/ 	.byte	0x03, 0x1b
        /*000e*/ 	.short	0x00ff


	//----- nvinfo : EIATTR_MERCURY_ISA_VERSION
	.align		4
        /*0010*/ 	.byte	0x03, 0x5f
        /*0012*/ 	.short	0x0101


	//----- nvinfo : EIATTR_VRC_CTA_INIT_COUNT
	.align		4
        /*0014*/ 	.byte	0x02, 0x4a
	.zero		1
	.zero		1


	//----- nvinfo : EIATTR_EXIT_INSTR_OFFSETS
	.align		4
        /*0018*/ 	.byte	0x04, 0x1c
        /*001a*/ 	.short	(.L_41 - .L_40)


	//   ....[0]....
.L_40:
        /*001c*/ 	.word	0x00000070


	//   ....[1]....
        /*0020*/ 	.word	0x00000c30


	//----- nvinfo : EIATTR_CRS_STACK_SIZE
	.align		4
.L_41:
        /*0024*/ 	.byte	0x04, 0x1e
        /*0026*/ 	.short	(.L_43 - .L_42)
.L_42:
        /*0028*/ 	.word	0x00000000


	//----- nvinfo : EIATTR_SW_WAR
	.align		4
.L_43:
        /*002c*/ 	.byte	0x04, 0x36
        /*002e*/ 	.short	(.L_45 - .L_44)
.L_44:
        /*0030*/ 	.word	0x00000008
.L_45:


//--------------------- .nv.info._Z12RK4step3CUDAv --------------------------
	.section	.nv.info._Z12RK4step3CUDAv,"",@"SHT_CUDA_INFO"
	.sectionflags	@""
	.align	4


	//----- nvinfo : EIATTR_CUDA_API_VERSION
	.align		4
        /*0000*/ 	.byte	0x04, 0x37
        /*0002*/ 	.short	(.L_47 - .L_46)
.L_46:
        /*0004*/ 	.word	0x00000082


	//----- nvinfo : EIATTR_SPARSE_MMA_MASK
	.align		4
.L_47:
        /*0008*/ 	.byte	0x03, 0x50
        /*000a*/ 	.short	0x0000


	//----- nvinfo : EIATTR_MAXREG_COUNT
	.align		4
        /*000c*/ 	.byte	0x03, 0x1b
        /*000e*/ 	.short	0x00ff


	//----- nvinfo : EIATTR_MERCURY_ISA_VERSION
	.align		4
        /*0010*/ 	.byte	0x03, 0x5f
        /*0012*/ 	.short	0x0101


	//----- nvinfo : EIATTR_VRC_CTA_INIT_COUNT
	.align		4
        /*0014*/ 	.byte	0x02, 0x4a
	.zero		1
	.zero		1


	//----- nvinfo : EIATTR_EXIT_INSTR_OFFSETS
	.align		4
        /*0018*/ 	.byte	0x04, 0x1c
        /*001a*/ 	.short	(.L_49 - .L_48)


	//   ....[0]....
.L_48:
        /*001c*/ 	.word	0x00000070


	//   ....[1]....
        /*0020*/ 	.word	0x000003e0


	//----- nvinfo : EIATTR_SW_WAR
	.align		4
.L_49:
        /*0024*/ 	.byte	0x04, 0x36
        /*0026*/ 	.short	(.L_51 - .L_50)
.L_50:
        /*0028*/ 	.word	0x00000008
.L_51:


//--------------------- .nv.info._Z12RK4step2CUDAv --------------------------
	.section	.nv.info._Z12RK4step2CUDAv,"",@"SHT_CUDA_INFO"
	.sectionflags	@""
	.align	4


	//----- nvinfo : EIATTR_CUDA_API_VERSION
	.align		4
        /*0000*/ 	.byte	0x04, 0x37
        /*0002*/ 	.short	(.L_53 - .L_52)
.L_52:
        /*0004*/ 	.word	0x00000082


	//----- nvinfo : EIATTR_SPARSE_MMA_MASK
	.align		4
.L_53:
        /*0008*/ 	.byte	0x03, 0x50
        /*000a*/ 	.short	0x0000


	//----- nvinfo : EIATTR_MAXREG_COUNT
	.align		4
        /*000c*/ 	.byte	0x03, 0x1b
        /*000e*/ 	.short	0x00ff


	//----- nvinfo : EIATTR_MERCURY_ISA_VERSION
	.align		4
        /*0010*/ 	.byte	0x03, 0x5f
        /*0012*/ 	.short	0x0101


	//----- nvinfo : EIATTR_VRC_CTA_INIT_COUNT
	.align		4
        /*0014*/ 	.byte	0x02, 0x4a
	.zero		1
	.zero		1


	//----- nvinfo : EIATTR_EXIT_INSTR_OFFSETS
	.align		4
        /*0018*/ 	.byte	0x04, 0x1c
        /*001a*/ 	.short	(.L_55 - .L_54)


	//   ....[0]....
.L_54:
        /*001c*/ 	.word	0x00000070


	//   ....[1]....
        /*0020*/ 	.word	0x000003f0


	//----- nvinfo : EIATTR_SW_WAR
	.align		4
.L_55:
        /*0024*/ 	.byte	0x04, 0x36
        /*0026*/ 	.short	(.L_57 - .L_56)
.L_56:
        /*0028*/ 	.word	0x00000008
.L_57:


//--------------------- .nv.info._Z12RK4step1CUDAv --------------------------
	.section	.nv.info._Z12RK4step1CUDAv,"",@"SHT_CUDA_INFO"
	.sectionflags	@""
	.align	4


	//----- nvinfo : EIATTR_CUDA_API_VERSION
	.align		4
        /*0000*/ 	.byte	0x04, 0x37
        /*0002*/ 	.short	(.L_59 - .L_58)
.L_58:
        /*0004*/ 	.word	0x00000082


	//----- nvinfo : EIATTR_SPARSE_MMA_MASK
	.align		4
.L_59:
        /*0008*/ 	.byte	0x03, 0x50
        /*000a*/ 	.short	0x0000


	//----- nvinfo : EIATTR_MAXREG_COUNT
	.align		4
        /*000c*/ 	.byte	0x03, 0x1b
        /*000e*/ 	.short	0x00ff


	//----- nvinfo : EIATTR_MERCURY_ISA_VERSION
	.align		4
        /*0010*/ 	.byte	0x03, 0x5f
        /*0012*/ 	.short	0x0101


	//----- nvinfo : EIATTR_VRC_CTA_INIT_COUNT
	.align		4
        /*0014*/ 	.byte	0x02, 0x4a
	.zero		1
	.zero		1


	//----- nvinfo : EIATTR_EXIT_INSTR_OFFSETS
	.align		4
        /*0018*/ 	.byte	0x04, 0x1c
        /*001a*/ 	.short	(.L_61 - .L_60)


	//   ....[0]....
.L_60:
        /*001c*/ 	.word	0x00000070


	//   ....[1]....
        /*0020*/ 	.word	0x000003b0


	//----- nvinfo : EIATTR_SW_WAR
	.align		4
.L_61:
        /*0024*/ 	.byte	0x04, 0x36
        /*0026*/ 	.short	(.L_63 - .L_62)
.L_62:
        /*0028*/ 	.word	0x00000008
.L_63:


//--------------------- .nv.info._Z25CalculateAccelerationCUDAv --------------------------
	.section	.nv.info._Z25CalculateAccelerationCUDAv,"",@"SHT_CUDA_INFO"
	.sectionflags	@""
	.align	4


	//----- nvinfo : EIATTR_CUDA_API_VERSION
	.align		4
        /*0000*/ 	.byte	0x04, 0x37
        /*0002*/ 	.short	(.L_65 - .L_64)
.L_64:
        /*0004*/ 	.word	0x00000082


	//----- nvinfo : EIATTR_SPARSE_MMA_MASK
	.align		4
.L_65:
        /*0008*/ 	.byte	0x03, 0x50
        /*000a*/ 	.short	0x0000


	//----- nvinfo : EIATTR_MAXREG_COUNT
	.align		4
        /*000c*/ 	.byte	0x03, 0x1b
        /*000e*/ 	.short	0x00ff


	//----- nvinfo : EIATTR_NUM_BARRIERS
	.align		4
        /*0010*/ 	.byte	0x02, 0x4c
        /*0012*/ 	.byte	0x01
	.zero		1


	//----- nvinfo : EIATTR_MERCURY_ISA_VERSION
	.align		4
        /*0014*/ 	.byte	0x03, 0x5f
        /*0016*/ 	.short	0x0101


	//----- nvinfo : EIATTR_VRC_CTA_INIT_COUNT
	.align		4
        /*0018*/ 	.byte	0x02, 0x4a
	.zero		1
	.zero		1


	//----- nvinfo : EIATTR_EXIT_INSTR_OFFSETS
	.align		4
        /*001c*/ 	.byte	0x04, 0x1c
        /*001e*/ 	.short	(.L_67 - .L_66)


	//   ....[0]....
.L_66:
        /*0020*/ 	.word	0x00000070


	//   ....[1]....
        /*0024*/ 	.word	0x00000210


	//   ....[2]....
        /*0028*/ 	.word	0x000014e0


	//----- nvinfo : EIATTR_CRS_STACK_SIZE
	.align		4
.L_67:
        /*002c*/ 	.byte	0x04, 0x1e
        /*002e*/ 	.short	(.L_69 - .L_68)
.L_68:
        /*0030*/ 	.word	0x00000000


	//----- nvinfo : EIATTR_SW_WAR
	.align		4
.L_69:
        /*0034*/ 	.byte	0x04, 0x36
        /*0036*/ 	.short	(.L_71 - .L_70)
.L_70:
        /*0038*/ 	.word	0x00000008
.L_71:


//--------------------- .nv.callgraph             --------------------------
	.section	.nv.callgraph,"",@"SHT_CUDA_CALLGRAPH"
	.align	4
	.sectionentsize	8
	.align		4
        /*0000*/ 	.word	0x00000000
	.align		4
        /*0004*/ 	.word	0xffffffff
	.align		4
        /*0008*/ 	.word	0x00000000
	.align		4
        /*000c*/ 	.word	0xfffffffe
	.align		4
        /*0010*/ 	.word	0x00000000
	.align		4
        /*0014*/ 	.word	0xfffffffd
	.align		4
        /*0018*/ 	.word	0x00000000
	.align		4
        /*001c*/ 	.word	0xfffffffc


//--------------------- .nv.constant3             --------------------------
	.section	.nv.constant3,"a",@progbits
	.align	8
.nv.constant3:
	.type		G,@object
	.size		G,(NBINIT_DDEVC - G)
G:
        /*0000*/ 	.byte	0xf1, 0xd9, 0x6d, 0x61, 0x98, 0x55, 0xd2, 0x3d
	.type		NBINIT_DDEVC,@object
	.size		NBINIT_DDEVC,(.L_1 - NBINIT_DDEVC)
NBINIT_DDEVC:
	.zero		32
.L_1:


//--------------------- .text._Z12RK4step4CUDAv   --------------------------
	.section	.text._Z12RK4step4CUDAv,"ax",@progbits
	.align	128
        .global         _Z12RK4step4CUDAv
        .type           _Z12RK4step4CUDAv,@function
        .size           _Z12RK4step4CUDAv,(.L_x_54 - _Z12RK4step4CUDAv)
        .other          _Z12RK4step4CUDAv,@"STO_CUDA_ENTRY STV_DEFAULT"
_Z12RK4step4CUDAv:
.text._Z12RK4step4CUDAv:
[----:B------:R-:W-:Y:S01]  /*0000*/  LDC R1, c[0x0][0x37c] ;  /* 0x0000df00ff017b82 */ /* 0x000fe20000000800 */
[----:B------:R-:W0:Y:S07]  /*0010*/  S2R R0, SR_TID.X ;  /* 0x0000000000007919 */ /* 0x000e2e0000002100 */
[----:B------:R-:W0:Y:S01]  /*0020*/  S2UR UR4, SR_CTAID.X ;  /* 0x00000000000479c3 */ /* 0x000e220000002500 */
[----:B------:R-:W1:Y:S07]  /*0030*/  LDCU UR5, c[0x3][0x18] ;  /* 0x00c00300ff0577ac */ /* 0x000e6e0008000800 */
[----:B------:R-:W0:Y:S02]  /*0040*/  LDC R3, c[0x0][0x360] ;  /* 0x0000d800ff037b82 */ /* 0x000e240000000800 */
[----:B0-----:R-:W-:-:S05]  /*0050*/  IMAD R3, R3, UR4, R0 ;  /* 0x0000000403037c24 */ /* 0x001fca000f8e0200 */
[----:B-1----:R-:W-:-:S13]  /*0060*/  ISETP.GE.AND P0, PT, R3, UR5, PT ;  /* 0x0000000503007c0c */ /* 0x002fda000bf06270 */
[----:B------:R-:W-:Y:S05]  /*0070*/  @P0 EXIT ;  /* 0x000000000000094d */ /* 0x000fea0003800000 */
[----:B------:R-:W0:Y:S01]  /*0080*/  LDC.64 R8, c[0x3][0x10] ;  /* 0x00c00400ff087b82 */ /* 0x000e220000000a00 */
[----:B------:R-:W1:Y:S07]  /*0090*/  LDCU.64 UR6, c[0x0][0x358] ;  /* 0x00006b00ff0677ac */ /* 0x000e6e0008000a00 */
[----:B------:R-:W2:Y:S01]  /*00a0*/  LDC.64 R6, c[0x3][0x8] ;  /* 0x00c00200ff067b82 */ /* 0x000ea20000000a00 */
[----:B------:R-:W3:Y:S01]  /*00b0*/  MUFU.RCP64H R11, 6 ;  /* 0x40180000000b7908 */ /* 0x000ee20000001800 */
[----:B------:R-:W-:Y:S01]  /*00c0*/  IMAD.MOV.U32 R14, RZ, RZ, 0x0 ;  /* 0x00000000ff0e7424 */ /* 0x000fe200078e00ff */
[----:B------:R-:W4:Y:S01]  /*00d0*/  LDCU.64 UR4, c[0x3][0x20] ;  /* 0x00c00400ff0477ac */ /* 0x000f220008000a00 */
[----:B0-----:R-:W-:-:S05]  /*00e0*/  IMAD.WIDE R8, R3, 0x60, R8 ;  /* 0x0000006003087825 */ /* 0x001fca00078e0208 */
[----:B-1----:R0:W5:Y:S01]  /*00f0*/  LDG.E.64 R24, desc[UR6][R8.64] ;  /* 0x0000000608187981 */ /* 0x002162000c1e1b00 */
[----:B--2---:R-:W-:-:S03]  /*0100*/  IMAD.WIDE R6, R3, 0x50, R6 ;  /* 0x0000005003067825 */ /* 0x004fc600078e0206 */
[----:B------:R-:W2:Y:S04]  /*0110*/  LDG.E.64 R2, desc[UR6][R8.64+0x30] ;  /* 0x0000300608027981 */ /* 0x000ea8000c1e1b00 */
[----:B------:R-:W2:Y:S01]  /*0120*/  LDG.E.64 R4, desc[UR6][R6.64+0x20] ;  /* 0x0000200606047981 */ /* 0x000ea2000c1e1b00 */
[----:B------:R-:W-:Y:S02]  /*0130*/  IMAD.MOV.U32 R15, RZ, RZ, 0x40180000 ;  /* 0x40180000ff0f7424 */ /* 0x000fe400078e00ff */
[----:B------:R-:W-:-:S06]  /*0140*/  IMAD.MOV.U32 R10, RZ, RZ, 0x1 ;  /* 0x00000001ff0a7424 */ /* 0x000fcc00078e00ff */
[----:B---3--:R-:W-:-:S08]  /*0150*/  DFMA R12, R10, -R14, 1 ;  /* 0x3ff000000a0c742b */ /* 0x008fd0000000080e */
[----:B------:R-:W-:-:S08]  /*0160*/  DFMA R12, R12, R12, R12 ;  /* 0x0000000c0c0c722b */ /* 0x000fd0000000000c */
[----:B------:R-:W-:Y:S01]  /*0170*/  DFMA R12, R10, R12, R10 ;  /* 0x0000000c0a0c722b */ /* 0x000fe2000000000a */
[----:B------:R-:W-:Y:S01]  /*0180*/  BSSY.RECONVERGENT B0, `(.L_x_0) ;  /* 0x0000012000007945 */ /* 0x000fe20003800200 */
[----:B--2---:R-:W-:-:S06]  /*0190*/  DADD R2, R2, R4 ;  /* 0x0000000002027229 */ /* 0x004fcc0000000004 */
[----:B------:R-:W-:Y:S02]  /*01a0*/  DFMA R4, R12, -R14, 1 ;  /* 0x3ff000000c04742b */ /* 0x000fe4000000080e */
[----:B----4-:R-:W-:-:S06]  /*01b0*/  DMUL R14, R2, UR4 ;  /* 0x00000004020e7c28 */ /* 0x010fcc0008000000 */
[----:B------:R-:W-:-:S08]  /*01c0*/  DFMA R4, R12, R4, R12 ;  /* 0x000000040c04722b */ /* 0x000fd0000000000c */
[----:B------:R-:W-:-:S08]  /*01d0*/  DMUL R2, R14, R4 ;  /* 0x000000040e027228 */ /* 0x000fd00000000000 */
[----:B------:R-:W-:-:S08]  /*01e0*/  DFMA R10, R2, -6, R14 ;  /* 0xc0180000020a782b */ /* 0x000fd0000000000e */
[----:B------:R-:W-:Y:S01]  /*01f0*/  DFMA R4, R4, R10, R2 ;  /* 0x0000000a0404722b */ /* 0x000fe20000000002 */
[----:B------:R-:W-:-:S09]  /*0200*/  FSETP.GEU.AND P1, PT, |R15|, 6.5827683646048100446e-37, PT ;  /* 0x036000000f00780b */ /* 0x000fd20003f2e200 */
[----:B------:R-:W-:-:S05]  /*0210*/  FFMA R0, RZ, 2.375, R5 ;  /* 0x40180000ff007823 */ /* 0x000fca0000000005 */
[----:B------:R-:W-:Y:S01]  /*0220*/  FSETP.GT.AND P0, PT, |R0|, 1.469367938527859385e-39, PT ;  /* 0x001000000000780b */ /* 0x000fe20003f04200 */
[----:B------:R-:W-:Y:S01]  /*0230*/  UMOV UR4, URZ ;  /* 0x000000ff00047c82 */ /* 0x000fe20008000000 */
[----:B------:R-:W-:-:S11]  /*0240*/  IMAD.MOV.U32 R3, RZ, RZ, 0x40180000 ;  /* 0x40180000ff037424 */ /* 0x000fd600078e00ff */
[----:B0-----:R-:W-:Y:S05]  /*0250*/  @P0 BRA P1, `(.L_x_1) ;  /* 0x0000000000100947 */ /* 0x001fea0000800000 */
[----:B------:R-:W-:-:S07]  /*0260*/  MOV R0, 0x280 ;  /* 0x0000028000007802 */ /* 0x000fce0000000f00 */
[----:B-----5:R-:W-:Y:S05]  /*0270*/  CALL.REL.NOINC `($__internal_0_$__cuda_sm20_div_rn_f64_full) ;  /* 0x0000000800707944 */ /* 0x020fea0003c00000 */
[----:B------:R-:W-:Y:S02]  /*0280*/  IMAD.MOV.U32 R4, RZ, RZ, R18 ;  /* 0x000000ffff047224 */ /* 0x000fe400078e0012 */
[----:B------:R-:W-:-:S07]  /*0290*/  IMAD.MOV.U32 R5, RZ, RZ, R19 ;  /* 0x000000ffff057224 */ /* 0x000fce00078e0013 */
.L_x_1:
[----:B------:R-:W-:Y:S05]  /*02a0*/  BSYNC.RECONVERGENT B0 ;  /* 0x0000000000007941 */ /* 0x000fea0003800200 */
.L_x_0:
[----:B-----5:R-:W-:Y:S01]  /*02b0*/  DADD R4, R24, R4 ;  /* 0x0000000018047229 */ /* 0x020fe20000000004 */
[----:B------:R-:W2:Y:S01]  /*02c0*/  LDG.E.64 R12, desc[UR6][R6.64+0x38] ;  /* 0x00003806060c7981 */ /* 0x000ea2000c1e1b00 */
[----:B------:R-:W0:Y:S01]  /*02d0*/  MUFU.RCP64H R15, 6 ;  /* 0x40180000000f7908 */ /* 0x000e220000001800 */
[----:B------:R-:W-:Y:S01]  /*02e0*/  IMAD.MOV.U32 R16, RZ, RZ, 0x0 ;  /* 0x00000000ff107424 */ /* 0x000fe200078e00ff */
[----:B------:R-:W1:Y:S03]  /*02f0*/  LDCU.64 UR8, c[0x3][0x20] ;  /* 0x00c00400ff0877ac */ /* 0x000e660008000a00 */
[----:B------:R3:W-:Y:S04]  /*0300*/  STG.E.64 desc[UR6][R6.64+0x8], R4 ;  /* 0x0000080406007986 */ /* 0x0007e8000c101b06 */
[----:B------:R-:W2:Y:S04]  /*0310*/  LDG.E.64 R10, desc[UR6][R8.64+0x48] ;  /* 0x00004806080a7981 */ /* 0x000ea8000c1e1b00 */
[----:B------:R4:W5:Y:S01]  /*0320*/  LDG.E.64 R24, desc[UR6][R8.64+0x18] ;  /* 0x0000180608187981 */ /* 0x000962000c1e1b00 */
[----:B------:R-:W-:Y:S01]  /*0330*/  IMAD.MOV.U32 R17, RZ, RZ, 0x40180000 ;  /* 0x40180000ff117424 */ /* 0x000fe200078e00ff */
[----:B------:R-:W-:Y:S01]  /*0340*/  BSSY.RECONVERGENT B0, `(.L_x_2) ;  /* 0x0000014000007945 */ /* 0x000fe20003800200 */
[----:B------:R-:W-:-:S06]  /*0350*/  IMAD.MOV.U32 R14, RZ, RZ, 0x1 ;  /* 0x00000001ff0e7424 */ /* 0x000fcc00078e00ff */
[----:B0-----:R-:W-:-:S08]  /*0360*/  DFMA R18, R14, -R16, 1 ;  /* 0x3ff000000e12742b */ /* 0x001fd00000000810 */
[----:B------:R-:W-:-:S08]  /*0370*/  DFMA R18, R18, R18, R18 ;  /* 0x000000121212722b */ /* 0x000fd00000000012 */
[----:B------:R-:W-:-:S08]  /*0380*/  DFMA R18, R14, R18, R14 ;  /* 0x000000120e12722b */ /* 0x000fd0000000000e */
[----:B------:R-:W-:-:S08]  /*0390*/  DFMA R16, R18, -R16, 1 ;  /* 0x3ff000001210742b */ /* 0x000fd00000000810 */
[----:B------:R-:W-:Y:S02]  /*03a0*/  DFMA R16, R18, R16, R18 ;  /* 0x000000101210722b */ /* 0x000fe40000000012 */
[----:B--2---:R-:W-:-:S08]  /*03b0*/  DADD R10, R10, R12 ;  /* 0x000000000a0a7229 */ /* 0x004fd0000000000c */
[----:B-1----:R-:W-:-:S08]  /*03c0*/  DMUL R14, R10, UR8 ;  /* 0x000000080a0e7c28 */ /* 0x002fd00008000000 */
[----:B---3--:R-:W-:Y:S02]  /*03d0*/  DMUL R4, R16, R14 ;  /* 0x0000000e10047228 */ /* 0x008fe40000000000 */
[----:B------:R-:W-:-:S06]  /*03e0*/  FSETP.GEU.AND P1, PT, |R15|, 6.5827683646048100446e-37, PT ;  /* 0x036000000f00780b */ /* 0x000fcc0003f2e200 */
[----:B------:R-:W-:-:S08]  /*03f0*/  DFMA R10, R4, -6, R14 ;  /* 0xc0180000040a782b */ /* 0x000fd0000000000e */
[----:B------:R-:W-:-:S10]  /*0400*/  DFMA R4, R16, R10, R4 ;  /* 0x0000000a1004722b */ /* 0x000fd40000000004 */
[----:B------:R-:W-:-:S05]  /*0410*/  FFMA R0, RZ, 2.375, R5 ;  /* 0x40180000ff007823 */ /* 0x000fca0000000005 */
[----:B------:R-:W-:-:S13]  /*0420*/  FSETP.GT.AND P0, PT, |R0|, 1.469367938527859385e-39, PT ;  /* 0x001000000000780b */ /* 0x000fda0003f04200 */
[----:B----4-:R-:W-:Y:S05]  /*0430*/  @P0 BRA P1, `(.L_x_3) ;  /* 0x0000000000100947 */ /* 0x010fea0000800000 */
[----:B------:R-:W-:-:S07]  /*0440*/  MOV R0, 0x460 ;  /* 0x0000046000007802 */ /* 0x000fce0000000f00 */
[----:B-----5:R-:W-:Y:S05]  /*0450*/  CALL.REL.NOINC `($__internal_0_$__cuda_sm20_div_rn_f64_full) ;  /* 0x0000000400f87944 */ /* 0x020fea0003c00000 */
[----:B------:R-:W-:Y:S02]  /*0460*/  IMAD.MOV.U32 R4, RZ, RZ, R18 ;  /* 0x000000ffff047224 */ /* 0x000fe400078e0012 */
[----:B------:R-:W-:-:S07]  /*0470*/  IMAD.MOV.U32 R5, RZ, RZ, R19 ;  /* 0x000000ffff057224 */ /* 0x000fce00078e0013 */
.L_x_3:
[----:B------:R-:W-:Y:S05]  /*0480*/  BSYNC.RECONVERGENT B0 ;  /* 0x0000000000007941 */ /* 0x000fea0003800200 */
.L_x_2:
[----:B-----5:R-:W-:Y:S01]  /*0490*/  DADD R4, R24, R4 ;  /* 0x0000000018047229 */ /* 0x020fe20000000004 */
[----:B------:R-:W2:Y:S01]  /*04a0*/  LDG.E.64 R12, desc[UR6][R6.64+0x28] ;  /* 0x00002806060c7981 */ /* 0x000ea2000c1e1b00 */
[----:B------:R-:W0:Y:S01]  /*04b0*/  MUFU.RCP64H R15, 6 ;  /* 0x40180000000f7908 */ /* 0x000e220000001800 */
[----:B------:R-:W-:Y:S01]  /*04c0*/  MOV R16, 0x0 ;  /* 0x0000000000107802 */ /* 0x000fe20000000f00 */
[----:B------:R-:W-:Y:S01]  /*04d0*/  IMAD.MOV.U32 R17, RZ, RZ, 0x40180000 ;  /* 0x40180000ff117424 */ /* 0x000fe200078e00ff */
[----:B------:R-:W1:Y:S02]  /*04e0*/  LDCU.64 UR8, c[0x3][0x20] ;  /* 0x00c00400ff0877ac */ /* 0x000e640008000a00 */
[----:B------:R3:W-:Y:S04]  /*04f0*/  STG.E.64 desc[UR6][R6.64+0x20], R4 ;  /* 0x0000200406007986 */ /* 0x0007e8000c101b06 */
[----:B------:R-:W2:Y:S04]  /*0500*/  LDG.E.64 R10, desc[UR6][R8.64+0x38] ;  /* 0x00003806080a7981 */ /* 0x000ea8000c1e1b00 */
[----:B------:R4:W5:Y:S01]  /*0510*/  LDG.E.64 R24, desc[UR6][R8.64+0x8] ;  /* 0x0000080608187981 */ /* 0x000962000c1e1b00 */
[----:B------:R-:W-:Y:S01]  /*0520*/  IMAD.MOV.U32 R14, RZ, RZ, 0x1 ;  /* 0x00000001ff0e7424 */ /* 0x000fe200078e00ff */
[----:B------:R-:W-:Y:S05]  /*0530*/  BSSY.RECONVERGENT B0, `(.L_x_4) ;  /* 0x0000013000007945 */ /* 0x000fea0003800200 */
        /* <DEDUP_REMOVED lines=18> */
.L_x_5:
[----:B------:R-:W-:Y:S05]  /*0660*/  BSYNC.RECONVERGENT B0 ;  /* 0x0000000000007941 */ /* 0x000fea0003800200 */
.L_x_4:
        /* <DEDUP_REMOVED lines=29> */
.L_x_7:
[----:B------:R-:W-:Y:S05]  /*0840*/  BSYNC.RECONVERGENT B0 ;  /* 0x0000000000007941 */ /* 0x000fea0003800200 */
.L_x_6:
        /* <DEDUP_REMOVED lines=29> */
.L_x_9:
[----:B------:R-:W-:Y:S05]  /*0a20*/  BSYNC.RECONVERGENT B0 ;  /* 0x0000000000007941 */ /* 0x000fea0003800200 */
.L_x_8:
[----:B-----5:R-:W-:Y:S01]  /*0a30*/  DADD R4, R24, R4 ;  /* 0x0000000018047229 */ /* 0x020fe20000000004 */
[----:B------:R-:W2:Y:S01]  /*0a40*/  LDG.E.64 R12, desc[UR6][R6.64+0x48] ;  /* 0x00004806060c7981 */ /* 0x000ea2000c1e1b00 */
[----:B------:R-:W0:Y:S01]  /*0a50*/  MUFU.RCP64H R15, 6 ;  /* 0x40180000000f7908 */ /* 0x000e220000001800 */
[----:B------:R-:W-:Y:S01]  /*0a60*/  IMAD.MOV.U32 R16, RZ, RZ, 0x0 ;  /* 0x00000000ff107424 */ /* 0x000fe200078e00ff */
[----:B------:R-:W1:Y:S03]  /*0a70*/  LDCU.64 UR8, c[0x3][0x20] ;  /* 0x00c00400ff0877ac */ /* 0x000e660008000a00 */
[----:B------:R3:W-:Y:S04]  /*0a80*/  STG.E.64 desc[UR6][R6.64+0x18], R4 ;  /* 0x0000180406007986 */ /* 0x0007e8000c101b06 */
[----:B------:R-:W2:Y:S01]  /*0a90*/  LDG.E.64 R10, desc[UR6][R8.64+0x58] ;  /* 0x00005806080a7981 */ /* 0x000ea2000c1e1b00 */
[----:B------:R-:W-:-:S02]  /*0aa0*/  IMAD.MOV.U32 R17, RZ, RZ, 0x40180000 ;  /* 0x40180000ff117424 */ /* 0x000fc400078e00ff */
[----:B------:R-:W-:Y:S01]  /*0ab0*/  IMAD.MOV.U32 R14, RZ, RZ, 0x1 ;  /* 0x00000001ff0e7424 */ /* 0x000fe200078e00ff */
[----:B------:R4:W5:Y:S01]  /*0ac0*/  LDG.E.64 R24, desc[UR6][R8.64+0x28] ;  /* 0x0000280608187981 */ /* 0x000962000c1e1b00 */
[----:B------:R-:W-:Y:S04]  /*0ad0*/  BSSY.RECONVERGENT B0, `(.L_x_10) ;  /* 0x0000013000007945 */ /* 0x000fe80003800200 */
        /* <DEDUP_REMOVED lines=9> */
[----:B----4-:R-:W-:-:S08]  /*0b70*/  DFMA R8, R4, -6, R14 ;  /* 0xc01800000408782b */ /* 0x010fd0000000000e */
[----:B------:R-:W-:-:S10]  /*0b80*/  DFMA R4, R16, R8, R4 ;  /* 0x000000081004722b */ /* 0x000fd40000000004 */
[----:B------:R-:W-:-:S05]  /*0b90*/  FFMA R0, RZ, 2.375, R5 ;  /* 0x40180000ff007823 */ /* 0x000fca0000000005 */
[----:B------:R-:W-:-:S13]  /*0ba0*/  FSETP.GT.AND P0, PT, |R0|, 1.469367938527859385e-39, PT ;  /* 0x001000000000780b */ /* 0x000fda0003f04200 */
[----:B------:R-:W-:Y:S05]  /*0bb0*/  @P0 BRA P1, `(.L_x_11) ;  /* 0x0000000000100947 */ /* 0x000fea0000800000 */
[----:B------:R-:W-:-:S07]  /*0bc0*/  MOV R0, 0xbe0 ;  /* 0x00000be000007802 */ /* 0x000fce0000000f00 */
[----:B-----5:R-:W-:Y:S05]  /*0bd0*/  CALL.REL.NOINC `($__internal_0_$__cuda_sm20_div_rn_f64_full) ;  /* 0x0000000000187944 */ /* 0x020fea0003c00000 */
[----:B------:R-:W-:Y:S01]  /*0be0*/  IMAD.MOV.U32 R4, RZ, RZ, R18 ;  /* 0x000000ffff047224 */ /* 0x000fe200078e0012 */
[----:B------:R-:W-:-:S07]  /*0bf0*/  MOV R5, R19 ;  /* 0x0000001300057202 */ /* 0x000fce0000000f00 */
.L_x_11:
[----:B------:R-:W-:Y:S05]  /*0c00*/  BSYNC.RECONVERGENT B0 ;  /* 0x0000000000007941 */ /* 0x000fea0003800200 */
.L_x_10:
[----:B-----5:R-:W-:-:S07]  /*0c10*/  DADD R24, R24, R4 ;  /* 0x0000000018187229 */ /* 0x020fce0000000004 */
[----:B------:R-:W-:Y:S01]  /*0c20*/  STG.E.64 desc[UR6][R6.64+0x30], R24 ;  /* 0x0000301806007986 */ /* 0x000fe2000c101b06 */
[----:B------:R-:W-:Y:S05]  /*0c30*/  EXIT ;  /* 0x000000000000794d */ /* 0x000fea0003800000 */
        .weak           $__internal_0_$__cuda_sm20_div_rn_f64_full
        .type           $__internal_0_$__cuda_sm20_div_rn_f64_full,@function
        .size           $__internal_0_$__cuda_sm20_div_rn_f64_full,(.L_x_54 - $__internal_0_$__cuda_sm20_div_rn_f64_full)
$__internal_0_$__cuda_sm20_div_rn_f64_full:
[C---:B------:R-:W-:Y:S01]  /*0c40*/  FSETP.GEU.AND P0, PT, |R3|.reuse, 1.469367938527859385e-39, PT ;  /* 0x001000000300780b */ /* 0x040fe20003f0e200 */
[----:B------:R-:W-:Y:S01]  /*0c50*/  IMAD.U32 R12, RZ, RZ, UR4 ;  /* 0x00000004ff0c7e24 */ /* 0x000fe2000f8e00ff */
[----:B------:R-:W-:Y:S01]  /*0c60*/  LOP3.LUT R2, R3, 0x800fffff, RZ, 0xc0, !PT ;  /* 0x800fffff03027812 */ /* 0x000fe200078ec0ff */
[----:B------:R-:W-:Y:S01]  /*0c70*/  IMAD.MOV.U32 R13, RZ, RZ, R3 ;  /* 0x000000ffff0d7224 */ /* 0x000fe200078e0003 */
[C---:B------:R-:W-:Y:S01]  /*0c80*/  FSETP.GEU.AND P2, PT, |R15|.reuse, 1.469367938527859385e-39, PT ;  /* 0x001000000f00780b */ /* 0x040fe20003f4e200 */
[----:B------:R-:W-:Y:S01]  /*0c90*/  IMAD.U32 R10, RZ, RZ, UR4 ;  /* 0x00000004ff0a7e24 */ /* 0x000fe2000f8e00ff */
[----:B------:R-:W-:Y:S01]  /*0ca0*/  LOP3.LUT R11, R2, 0x3ff00000, RZ, 0xfc, !PT ;  /* 0x3ff00000020b7812 */ /* 0x000fe200078efcff */
[----:B------:R-:W-:Y:S01]  /*0cb0*/  IMAD.MOV.U32 R16, RZ, RZ, 0x1 ;  /* 0x00000001ff107424 */ /* 0x000fe200078e00ff */
[----:B------:R-:W-:Y:S01]  /*0cc0*/  LOP3.LUT R2, R15, 0x7ff00000, RZ, 0xc0, !PT ;  /* 0x7ff000000f027812 */ /* 0x000fe200078ec0ff */
[----:B------:R-:W-:Y:S01]  /*0cd0*/  IMAD.MOV.U32 R4, RZ, RZ, 0x1ca00000 ;  /* 0x1ca00000ff047424 */ /* 0x000fe200078e00ff */
[----:B------:R-:W-:Y:S01]  /*0ce0*/  LOP3.LUT R26, R3, 0x7ff00000, RZ, 0xc0, !PT ;  /* 0x7ff00000031a7812 */ /* 0x000fe200078ec0ff */
[----:B------:R-:W-:Y:S02]  /*0cf0*/  BSSY.RECONVERGENT B1, `(.L_x_12) ;  /* 0x000004e000017945 */ /* 0x000fe40003800200 */
[----:B------:R-:W-:Y:S01]  /*0d00*/  @!P0 DMUL R10, R12, 8.98846567431157953865e+307 ;  /* 0x7fe000000c0a8828 */ /* 0x000fe20000000000 */
[----:B------:R-:W-:-:S03]  /*0d10*/  ISETP.GE.U32.AND P1, PT, R2, R26, PT ;  /* 0x0000001a0200720c */ /* 0x000fc60003f26070 */
[----:B------:R-:W-:Y:S01]  /*0d20*/  @!P2 LOP3.LUT R5, R13, 0x7ff00000, RZ, 0xc0, !PT ;  /* 0x7ff000000d05a812 */ /* 0x000fe200078ec0ff */
[----:B------:R-:W-:Y:S01]  /*0d30*/  @!P2 IMAD.MOV.U32 R22, RZ, RZ, RZ ;  /* 0x000000ffff16a224 */ /* 0x000fe200078e00ff */
[----:B------:R-:W0:Y:S02]  /*0d40*/  MUFU.RCP64H R17, R11 ;  /* 0x0000000b00117308 */ /* 0x000e240000001800 */
[----:B------:R-:W-:Y:S02]  /*0d50*/  @!P2 ISETP.GE.U32.AND P3, PT, R2, R5, PT ;  /* 0x000000050200a20c */ /* 0x000fe40003f66070 */
[----:B------:R-:W-:Y:S02]  /*0d60*/  @!P0 LOP3.LUT R26, R11, 0x7ff00000, RZ, 0xc0, !PT ;  /* 0x7ff000000b1a8812 */ /* 0x000fe400078ec0ff */
[----:B------:R-:W-:-:S03]  /*0d70*/  @!P2 SEL R5, R4, 0x63400000, !P3 ;  /* 0x634000000405a807 */ /* 0x000fc60005800000 */
[----:B------:R-:W-:Y:S01]  /*0d80*/  VIADD R27, R26, 0xffffffff ;  /* 0xffffffff1a1b7836 */ /* 0x000fe20000000000 */
[----:B------:R-:W-:-:S04]  /*0d90*/  @!P2 LOP3.LUT R5, R5, 0x80000000, R15, 0xf8, !PT ;  /* 0x800000000505a812 */ /* 0x000fc800078ef80f */
[----:B------:R-:W-:Y:S01]  /*0da0*/  @!P2 LOP3.LUT R23, R5, 0x100000, RZ, 0xfc, !PT ;  /* 0x001000000517a812 */ /* 0x000fe200078efcff */
[----:B------:R-:W-:Y:S01]  /*0db0*/  IMAD.MOV.U32 R5, RZ, RZ, R2 ;  /* 0x000000ffff057224 */ /* 0x000fe200078e0002 */
[----:B0-----:R-:W-:-:S08]  /*0dc0*/  DFMA R18, R16, -R10, 1 ;  /* 0x3ff000001012742b */ /* 0x001fd0000000080a */
[----:B------:R-:W-:-:S08]  /*0dd0*/  DFMA R18, R18, R18, R18 ;  /* 0x000000121212722b */ /* 0x000fd00000000012 */
[----:B------:R-:W-:Y:S01]  /*0de0*/  DFMA R18, R16, R18, R16 ;  /* 0x000000121012722b */ /* 0x000fe20000000010 */
[----:B------:R-:W-:Y:S01]  /*0df0*/  SEL R17, R4, 0x63400000, !P1 ;  /* 0x6340000004117807 */ /* 0x000fe20004800000 */
[----:B------:R-:W-:-:S03]  /*0e00*/  IMAD.MOV.U32 R16, RZ, RZ, R14 ;  /* 0x000000ffff107224 */ /* 0x000fc600078e000e */
[----:B------:R-:W-:-:S03]  /*0e10*/  LOP3.LUT R17, R17, 0x800fffff, R15, 0xf8, !PT ;  /* 0x800fffff11117812 */ /* 0x000fc600078ef80f */
[----:B------:R-:W-:-:S03]  /*0e20*/  DFMA R20, R18, -R10, 1 ;  /* 0x3ff000001214742b */ /* 0x000fc6000000080a */
[----:B------:R-:W-:-:S05]  /*0e30*/  @!P2 DFMA R16, R16, 2, -R22 ;  /* 0x400000001010a82b */ /* 0x000fca0000000816 */
[----:B------:R-:W-:-:S05]  /*0e40*/  DFMA R18, R18, R20, R18 ;  /* 0x000000141212722b */ /* 0x000fca0000000012 */
[----:B------:R-:W-:-:S03]  /*0e50*/  @!P2 LOP3.LUT R5, R17, 0x7ff00000, RZ, 0xc0, !PT ;  /* 0x7ff000001105a812 */ /* 0x000fc600078ec0ff */
[----:B------:R-:W-:Y:S01]  /*0e60*/  DMUL R20, R18, R16 ;  /* 0x0000001012147228 */ /* 0x000fe20000000000 */
[----:B------:R-:W-:-:S04]  /*0e70*/  IADD3 R22, PT, PT, R5, -0x1, RZ ;  /* 0xffffffff05167810 */ /* 0x000fc80007ffe0ff */
[----:B------:R-:W-:-:S03]  /*0e80*/  ISETP.GT.U32.AND P0, PT, R22, 0x7feffffe, PT ;  /* 0x7feffffe1600780c */ /* 0x000fc60003f04070 */
[----:B------:R-:W-:Y:S01]  /*0e90*/  DFMA R22, R20, -R10, R16 ;  /* 0x8000000a1416722b */ /* 0x000fe20000000010 */
[----:B------:R-:W-:-:S07]  /*0ea0*/  ISETP.GT.U32.OR P0, PT, R27, 0x7feffffe, P0 ;  /* 0x7feffffe1b00780c */ /* 0x000fce0000704470 */
[----:B------:R-:W-:-:S06]  /*0eb0*/  DFMA R22, R18, R22, R20 ;  /* 0x000000161216722b */ /* 0x000fcc0000000014 */
[----:B------:R-:W-:Y:S05]  /*0ec0*/  @P0 BRA `(.L_x_13) ;  /* 0x00000000006c0947 */ /* 0x000fea0003800000 */
[----:B------:R-:W-:-:S04]  /*0ed0*/  LOP3.LUT R5, R13, 0x7ff00000, RZ, 0xc0, !PT ;  /* 0x7ff000000d057812 */ /* 0x000fc800078ec0ff */
[CC--:B------:R-:W-:Y:S02]  /*0ee0*/  VIADDMNMX R14, R2.reuse, -R5.reuse, 0xb9600000, !PT ;  /* 0xb9600000020e7446 */ /* 0x0c0fe40007800905 */
[----:B------:R-:W-:Y:S02]  /*0ef0*/  ISETP.GE.U32.AND P0, PT, R2, R5, PT ;  /* 0x000000050200720c */ /* 0x000fe40003f06070 */
[----:B------:R-:W-:Y:S02]  /*0f00*/  VIMNMX R2, PT, PT, R14, 0x46a00000, PT ;  /* 0x46a000000e027848 */ /* 0x000fe40003fe0100 */
[----:B------:R-:W-:Y:S01]  /*0f10*/  SEL R5, R4, 0x63400000, !P0 ;  /* 0x6340000004057807 */ /* 0x000fe20004000000 */
[----:B------:R-:W-:-:S04]  /*0f20*/  IMAD.MOV.U32 R4, RZ, RZ, RZ ;  /* 0x000000ffff047224 */ /* 0x000fc800078e00ff */
[----:B------:R-:W-:-:S04]  /*0f30*/  IMAD.IADD R2, R2, 0x1, -R5 ;  /* 0x0000000102027824 */ /* 0x000fc800078e0a05 */
[----:B------:R-:W-:-:S06]  /*0f40*/  VIADD R5, R2, 0x7fe00000 ;  /* 0x7fe0000002057836 */ /* 0x000fcc0000000000 */
[----:B------:R-:W-:-:S10]  /*0f50*/  DMUL R18, R22, R4 ;  /* 0x0000000416127228 */ /* 0x000fd40000000000 */
[----:B------:R-:W-:-:S13]  /*0f60*/  FSETP.GTU.AND P0, PT, |R19|, 1.469367938527859385e-39, PT ;  /* 0x001000001300780b */ /* 0x000fda0003f0c200 */
[----:B------:R-:W-:Y:S05]  /*0f70*/  @P0 BRA `(.L_x_14) ;  /* 0x0000000000940947 */ /* 0x000fea0003800000 */
[----:B------:R-:W-:Y:S01]  /*0f80*/  DFMA R10, R22, -R10, R16 ;  /* 0x8000000a160a722b */ /* 0x000fe20000000010 */
[----:B------:R-:W-:-:S09]  /*0f90*/  IMAD.MOV.U32 R12, RZ, RZ, RZ ;  /* 0x000000ffff0c7224 */ /* 0x000fd200078e00ff */
[C---:B------:R-:W-:Y:S02]  /*0fa0*/  FSETP.NEU.AND P0, PT, R11.reuse, RZ, PT ;  /* 0x000000ff0b00720b */ /* 0x040fe40003f0d000 */
[----:B------:R-:W-:-:S04]  /*0fb0*/  LOP3.LUT R4, R11, 0x80000000, R13, 0x48, !PT ;  /* 0x800000000b047812 */ /* 0x000fc800078e480d */
[----:B------:R-:W-:-:S07]  /*0fc0*/  LOP3.LUT R13, R4, R5, RZ, 0xfc, !PT ;  /* 0x00000005040d7212 */ /* 0x000fce00078efcff */
[----:B------:R-:W-:Y:S05]  /*0fd0*/  @!P0 BRA `(.L_x_14) ;  /* 0x00000000007c8947 */ /* 0x000fea0003800000 */
[----:B------:R-:W-:Y:S01]  /*0fe0*/  IMAD.MOV R11, RZ, RZ, -R2 ;  /* 0x000000ffff0b7224 */ /* 0x000fe200078e0a02 */
[----:B------:R-:W-:Y:S01]  /*0ff0*/  DMUL.RP R12, R22, R12 ;  /* 0x0000000c160c7228 */ /* 0x000fe20000008000 */
[----:B------:R-:W-:Y:S01]  /*1000*/  IMAD.MOV.U32 R10, RZ, RZ, RZ ;  /* 0x000000ffff0a7224 */ /* 0x000fe200078e00ff */
[----:B------:R-:W-:-:S05]  /*1010*/  IADD3 R5, PT, PT, -R2, -0x43300000, RZ ;  /* 0xbcd0000002057810 */ /* 0x000fca0007ffe1ff */
[----:B------:R-:W-:-:S10]  /*1020*/  DFMA R10, R18, -R10, R22 ;  /* 0x8000000a120a722b */ /* 0x000fd40000000016 */
[----:B------:R-:W-:Y:S02]  /*1030*/  FSETP.NEU.AND P0, PT, |R11|, R5, PT ;  /* 0x000000050b00720b */ /* 0x000fe40003f0d200 */
[----:B------:R-:W-:Y:S02]  /*1040*/  LOP3.LUT R5, R13, R4, RZ, 0x3c, !PT ;  /* 0x000000040d057212 */ /* 0x000fe400078e3cff */
[----:B------:R-:W-:Y:S02]  /*1050*/  FSEL R18, R12, R18, !P0 ;  /* 0x000000120c127208 */ /* 0x000fe40004000000 */
[----:B------:R-:W-:Y:S01]  /*1060*/  FSEL R19, R5, R19, !P0 ;  /* 0x0000001305137208 */ /* 0x000fe20004000000 */
[----:B------:R-:W-:Y:S06]  /*1070*/  BRA `(.L_x_14) ;  /* 0x0000000000547947 */ /* 0x000fec0003800000 */
.L_x_13:
[----:B------:R-:W-:-:S14]  /*1080*/  DSETP.NAN.AND P0, PT, R14, R14, PT ;  /* 0x0000000e0e00722a */ /* 0x000fdc0003f08000 */
[----:B------:R-:W-:Y:S05]  /*1090*/  @P0 BRA `(.L_x_15) ;  /* 0x0000000000440947 */ /* 0x000fea0003800000 */
[----:B------:R-:W-:-:S14]  /*10a0*/  DSETP.NAN.AND P0, PT, R12, R12, PT ;  /* 0x0000000c0c00722a */ /* 0x000fdc0003f08000 */
[----:B------:R-:W-:Y:S05]  /*10b0*/  @P0 BRA `(.L_x_16) ;  /* 0x0000000000300947 */ /* 0x000fea0003800000 */
[----:B------:R-:W-:Y:S01]  /*10c0*/  ISETP.NE.AND P0, PT, R5, R26, PT ;  /* 0x0000001a0500720c */ /* 0x000fe20003f05270 */
[----:B------:R-:W-:Y:S01]  /*10d0*/  IMAD.MOV.U32 R18, RZ, RZ, 0x0 ;  /* 0x00000000ff127424 */ /* 0x000fe200078e00ff */
[----:B------:R-:W-:-:S11]  /*10e0*/  MOV R19, 0xfff80000 ;  /* 0xfff8000000137802 */ /* 0x000fd60000000f00 */
[----:B------:R-:W-:Y:S05]  /*10f0*/  @!P0 BRA `(.L_x_14) ;  /* 0x0000000000348947 */ /* 0x000fea0003800000 */
[----:B------:R-:W-:Y:S02]  /*1100*/  ISETP.NE.AND P0, PT, R5, 0x7ff00000, PT ;  /* 0x7ff000000500780c */ /* 0x000fe40003f05270 */
[----:B------:R-:W-:Y:S02]  /*1110*/  LOP3.LUT R19, R15, 0x80000000, R13, 0x48, !PT ;  /* 0x800000000f137812 */ /* 0x000fe400078e480d */
[----:B------:R-:W-:-:S13]  /*1120*/  ISETP.EQ.OR P0, PT, R26, RZ, !P0 ;  /* 0x000000ff1a00720c */ /* 0x000fda0004702670 */
[----:B------:R-:W-:Y:S01]  /*1130*/  @P0 LOP3.LUT R2, R19, 0x7ff00000, RZ, 0xfc, !PT ;  /* 0x7ff0000013020812 */ /* 0x000fe200078efcff */
[----:B------:R-:W-:Y:S02]  /*1140*/  @!P0 IMAD.MOV.U32 R18, RZ, RZ, RZ ;  /* 0x000000ffff128224 */ /* 0x000fe400078e00ff */
[----:B------:R-:W-:Y:S02]  /*1150*/  @P0 IMAD.MOV.U32 R18, RZ, RZ, RZ ;  /* 0x000000ffff120224 */ /* 0x000fe400078e00ff */
[----:B------:R-:W-:Y:S01]  /*1160*/  @P0 IMAD.MOV.U32 R19, RZ, RZ, R2 ;  /* 0x000000ffff130224 */ /* 0x000fe200078e0002 */
[----:B------:R-:W-:Y:S06]  /*1170*/  BRA `(.L_x_14) ;  /* 0x0000000000147947 */ /* 0x000fec0003800000 */
.L_x_16:
[----:B------:R-:W-:Y:S01]  /*1180*/  LOP3.LUT R19, R13, 0x80000, RZ, 0xfc, !PT ;  /* 0x000800000d137812 */ /* 0x000fe200078efcff */
[----:B------:R-:W-:Y:S01]  /*1190*/  IMAD.MOV.U32 R18, RZ, RZ, R12 ;  /* 0x000000ffff127224 */ /* 0x000fe200078e000c */
[----:B------:R-:W-:Y:S06]  /*11a0*/  BRA `(.L_x_14) ;  /* 0x0000000000087947 */ /* 0x000fec0003800000 */
.L_x_15:
[----:B------:R-:W-:Y:S01]  /*11b0*/  LOP3.LUT R19, R15, 0x80000, RZ, 0xfc, !PT ;  /* 0x000800000f137812 */ /* 0x000fe200078efcff */
[----:B------:R-:W-:-:S07]  /*11c0*/  IMAD.MOV.U32 R18, RZ, RZ, R14 ;  /* 0x000000ffff127224 */ /* 0x000fce00078e000e */
.L_x_14:
[----:B------:R-:W-:Y:S05]  /*11d0*/  BSYNC.RECONVERGENT B1 ;  /* 0x0000000000017941 */ /* 0x000fea0003800200 */
.L_x_12:
[----:B------:R-:W-:Y:S02]  /*11e0*/  IMAD.MOV.U32 R4, RZ, RZ, R0 ;  /* 0x000000ffff047224 */ /* 0x000fe400078e0000 */
[----:B------:R-:W-:-:S04]  /*11f0*/  IMAD.MOV.U32 R5, RZ, RZ, 0x0 ;  /* 0x00000000ff057424 */ /* 0x000fc800078e00ff */
[----:B------:R-:W-:Y:S05]  /*1200*/  RET.REL.NODEC R4 `(_Z12RK4step4CUDAv) ;  /* 0xffffffec047c7950 */ /* 0x000fea0003c3ffff */
.L_x_17:
[----:B------:R-:W-:-:S00]  /*1210*/  BRA `(.L_x_17) ;  /* 0xfffffffc00fc7947 */ /* 0x000fc0000383ffff */
[----:B------:R-:W-:-:S00]  /*1220*/  NOP ;  /* 0x0000000000007918 */ /* 0x000fc00000000000 */
        /* <DEDUP_REMOVED lines=13> */
.L_x_54:


//--------------------- .text._Z12RK4step3CUDAv   --------------------------
	.section	.text._Z12RK4step3CUDAv,"ax",@progbits
	.align	128
        .global         _Z12RK4step3CUDAv
        .type           _Z12RK4step3CUDAv,@function
        .size           _Z12RK4step3CUDAv,(.L_x_58 - _Z12RK4step3CUDAv)
        .other          _Z12RK4step3CUDAv,@"STO_CUDA_ENTRY STV_DEFAULT"
_Z12RK4step3CUDAv:
.text._Z12RK4step3CUDAv:
        /* <DEDUP_REMOVED lines=9> */
[----:B------:R-:W1:Y:S01]  /*0090*/  LDCU.64 UR4, c[0x0][0x358] ;  /* 0x00006b00ff0477ac */ /* 0x000e620008000a00 */
[----:B------:R-:W2:Y:S06]  /*00a0*/  LDCU.64 UR6, c[0x3][0x20] ;  /* 0x00c00400ff0677ac */ /* 0x000eac0008000a00 */
[----:B------:R-:W3:Y:S01]  /*00b0*/  LDC.64 R4, c[0x3][0x10] ;  /* 0x00c00400ff047b82 */ /* 0x000ee20000000a00 */
[----:B0-----:R-:W-:-:S04]  /*00c0*/  IMAD.WIDE R2, R7, 0x50, R2 ;  /* 0x0000005007027825 */ /* 0x001fc800078e0202 */
[----:B---3--:R-:W-:Y:S02]  /*00d0*/  IMAD.WIDE R4, R7, 0x60, R4 ;  /* 0x0000006007047825 */ /* 0x008fe400078e0204 */
[----:B-1----:R-:W3:Y:S04]  /*00e0*/  LDG.E.64 R6, desc[UR4][R2.64+0x38] ;  /* 0x0000380402067981 */ /* 0x002ee8000c1e1b00 */
[----:B------:R-:W3:Y:S04]  /*00f0*/  LDG.E.64 R8, desc[UR4][R4.64+0x48] ;  /* 0x0000480404087981 */ /* 0x000ee8000c1e1b00 */
[----:B------:R-:W4:Y:S04]  /*0100*/  LDG.E.64 R10, desc[UR4][R4.64+0x30] ;  /* 0x00003004040a7981 */ /* 0x000f28000c1e1b00 */
[----:B------:R-:W5:Y:S04]  /*0110*/  LDG.E.64 R12, desc[UR4][R4.64+0x50] ;  /* 0x00005004040c7981 */ /* 0x000f68000c1e1b00 */
[----:B------:R-:W2:Y:S01]  /*0120*/  LDG.E.64 R14, desc[UR4][R4.64+0x38] ;  /* 0x00003804040e7981 */ /* 0x000ea2000c1e1b00 */
[----:B---3--:R-:W-:-:S07]  /*0130*/  DFMA R6, R6, 2, R8 ;  /* 0x400000000606782b */ /* 0x008fce0000000008 */
[----:B------:R-:W-:Y:S04]  /*0140*/  STG.E.64 desc[UR4][R4.64+0x48], R6 ;  /* 0x0000480604007986 */ /* 0x000fe8000c101b04 */
[----:B------:R-:W4:Y:S02]  /*0150*/  LDG.E.64 R8, desc[UR4][R2.64+0x20] ;  /* 0x0000200402087981 */ /* 0x000f24000c1e1b00 */
[----:B----4-:R-:W-:-:S07]  /*0160*/  DFMA R8, R8, 2, R10 ;  /* 0x400000000808782b */ /* 0x010fce000000000a */
[----:B------:R-:W-:Y:S04]  /*0170*/  STG.E.64 desc[UR4][R4.64+0x30], R8 ;  /* 0x0000300804007986 */ /* 0x000fe8000c101b04 */
[----:B------:R-:W5:Y:S02]  /*0180*/  LDG.E.64 R10, desc[UR4][R2.64+0x40] ;  /* 0x00004004020a7981 */ /* 0x000f64000c1e1b00 */
[----:B-----5:R-:W-:-:S07]  /*0190*/  DFMA R10, R10, 2, R12 ;  /* 0x400000000a0a782b */ /* 0x020fce000000000c */
[----:B------:R0:W-:Y:S04]  /*01a0*/  STG.E.64 desc[UR4][R4.64+0x50], R10 ;  /* 0x0000500a04007986 */ /* 0x0001e8000c101b04 */
[----:B------:R-:W2:Y:S04]  /*01b0*/  LDG.E.64 R12, desc[UR4][R2.64+0x28] ;  /* 0x00002804020c7981 */ /* 0x000ea8000c1e1b00 */
[----:B0-----:R-:W3:Y:S01]  /*01c0*/  LDG.E.64 R10, desc[UR4][R4.64] ;  /* 0x00000004040a7981 */ /* 0x001ee2000c1e1b00 */
[----:B--2---:R-:W-:-:S03]  /*01d0*/  DFMA R12, R12, 2, R14 ;  /* 0x400000000c0c782b */ /* 0x004fc6000000000e */
[----:B------:R-:W2:Y:S04]  /*01e0*/  LDG.E.64 R14, desc[UR4][R4.64+0x58] ;  /* 0x00005804040e7981 */ /* 0x000ea8000c1e1b00 */
[----:B------:R0:W-:Y:S04]  /*01f0*/  STG.E.64 desc[UR4][R4.64+0x38], R12 ;  /* 0x0000380c04007986 */ /* 0x0001e8000c101b04 */
[----:B------:R-:W2:Y:S02]  /*0200*/  LDG.E.64 R6, desc[UR4][R2.64+0x48] ;  /* 0x0000480402067981 */ /* 0x000ea4000c1e1b00 */
[----:B--2---:R-:W-:-:S02]  /*0210*/  DFMA R6, R6, 2, R14 ;  /* 0x400000000606782b */ /* 0x004fc4000000000e */
[----:B------:R-:W2:Y:S05]  /*0220*/  LDG.E.64 R14, desc[UR4][R4.64+0x40] ;  /* 0x00004004040e7981 */ /* 0x000eaa000c1e1b00 */
[----:B------:R1:W-:Y:S04]  /*0230*/  STG.E.64 desc[UR4][R4.64+0x58], R6 ;  /* 0x0000580604007986 */ /* 0x0003e8000c101b04 */
[----:B------:R-:W2:Y:S02]  /*0240*/  LDG.E.64 R8, desc[UR4][R2.64+0x30] ;  /* 0x0000300402087981 */ /* 0x000ea4000c1e1b00 */
[----:B--2---:R-:W-:-:S07]  /*0250*/  DFMA R8, R8, 2, R14 ;  /* 0x400000000808782b */ /* 0x004fce000000000e */
[----:B------:R2:W-:Y:S04]  /*0260*/  STG.E.64 desc[UR4][R4.64+0x40], R8 ;  /* 0x0000400804007986 */ /* 0x0005e8000c101b04 */
[----:B------:R-:W3:Y:S02]  /*0270*/  LDG.E.64 R14, desc[UR4][R2.64+0x20] ;  /* 0x00002004020e7981 */ /* 0x000ee4000c1e1b00 */
[----:B---3--:R-:W-:Y:S02]  /*0280*/  DFMA R10, R14, UR6, R10 ;  /* 0x000000060e0a7c2b */ /* 0x008fe4000800000a */
[----:B------:R-:W3:Y:S05]  /*0290*/  LDG.E.64 R14, desc[UR4][R2.64+0x38] ;  /* 0x00003804020e7981 */ /* 0x000eea000c1e1b00 */
[----:B------:R4:W-:Y:S04]  /*02a0*/  STG.E.64 desc[UR4][R2.64+0x8], R10 ;  /* 0x0000080a02007986 */ /* 0x0009e8000c101b04 */
[----:B0-----:R-:W3:Y:S02]  /*02b0*/  LDG.E.64 R12, desc[UR4][R4.64+0x18] ;  /* 0x00001804040c7981 */ /* 0x001ee4000c1e1b00 */
[----:B---3--:R-:W-:-:S02]  /*02c0*/  DFMA R12, R14, UR6, R12 ;  /* 0x000000060e0c7c2b */ /* 0x008fc4000800000c */
[----:B------:R-:W3:Y:S05]  /*02d0*/  LDG.E.64 R14, desc[UR4][R2.64+0x28] ;  /* 0x00002804020e7981 */ /* 0x000eea000c1e1b00 */
[----:B------:R0:W-:Y:S04]  /*02e0*/  STG.E.64 desc[UR4][R2.64+0x20], R12 ;  /* 0x0000200c02007986 */ /* 0x0001e8000c101b04 */
[----:B-1----:R-:W3:Y:S02]  /*02f0*/  LDG.E.64 R6, desc[UR4][R4.64+0x8] ;  /* 0x0000080404067981 */ /* 0x002ee4000c1e1b00 */
[----:B---3--:R-:W-:-:S02]  /*0300*/  DFMA R6, R14, UR6, R6 ;  /* 0x000000060e067c2b */ /* 0x008fc40008000006 */
[----:B------:R-:W3:Y:S05]  /*0310*/  LDG.E.64 R14, desc[UR4][R2.64+0x40] ;  /* 0x00004004020e7981 */ /* 0x000eea000c1e1b00 */
[----:B------:R-:W-:Y:S04]  /*0320*/  STG.E.64 desc[UR4][R2.64+0x10], R6 ;  /* 0x0000100602007986 */ /* 0x000fe8000c101b04 */
[----:B--2---:R-:W3:Y:S02]  /*0330*/  LDG.E.64 R8, desc[UR4][R4.64+0x20] ;  /* 0x0000200404087981 */ /* 0x004ee4000c1e1b00 */
[----:B---3--:R-:W-:-:S02]  /*0340*/  DFMA R8, R14, UR6, R8 ;  /* 0x000000060e087c2b */ /* 0x008fc40008000008 */
[----:B------:R-:W2:Y:S05]  /*0350*/  LDG.E.64 R14, desc[UR4][R2.64+0x30] ;  /* 0x00003004020e7981 */ /* 0x000eaa000c1e1b00 */
[----:B------:R-:W-:Y:S04]  /*0360*/  STG.E.64 desc[UR4][R2.64+0x28], R8 ;  /* 0x0000280802007986 */ /* 0x000fe8000c101b04 */
[----:B----4-:R-:W2:Y:S02]  /*0370*/  LDG.E.64 R10, desc[UR4][R4.64+0x10] ;  /* 0x00001004040a7981 */ /* 0x010ea4000c1e1b00 */
[----:B--2---:R-:W-:-:S02]  /*0380*/  DFMA R10, R14, UR6, R10 ;  /* 0x000000060e0a7c2b */ /* 0x004fc4000800000a */
[----:B------:R-:W2:Y:S05]  /*0390*/  LDG.E.64 R14, desc[UR4][R2.64+0x48] ;  /* 0x00004804020e7981 */ /* 0x000eaa000c1e1b00 */
[----:B------:R-:W-:Y:S04]  /*03a0*/  STG.E.64 desc[UR4][R2.64+0x18], R10 ;  /* 0x0000180a02007986 */ /* 0x000fe8000c101b04 */
[----:B0-----:R-:W2:Y:S02]  /*03b0*/  LDG.E.64 R12, desc[UR4][R4.64+0x28] ;  /* 0x00002804040c7981 */ /* 0x001ea4000c1e1b00 */
[----:B--2---:R-:W-:-:S07]  /*03c0*/  DFMA R12, R14, UR6, R12 ;  /* 0x000000060e0c7c2b */ /* 0x004fce000800000c */
[----:B------:R-:W-:Y:S01]  /*03d0*/  STG.E.64 desc[UR4][R2.64+0x30], R12 ;  /* 0x0000300c02007986 */ /* 0x000fe2000c101b04 */
[----:B------:R-:W-:Y:S05]  /*03e0*/  EXIT ;  /* 0x000000000000794d */ /* 0x000fea0003800000 */
.L_x_18:
        /* <DEDUP_REMOVED lines=9> */
.L_x_58:


//--------------------- .text._Z12RK4step2CUDAv   --------------------------
	.section	.text._Z12RK4step2CUDAv,"ax",@progbits
	.align	128
        .global         _Z12RK4step2CUDAv
        .type           _Z12RK4step2CUDAv,@function
        .size           _Z12RK4step2CUDAv,(.L_x_59 - _Z12RK4step2CUDAv)
        .other          _Z12RK4step2CUDAv,@"STO_CUDA_ENTRY STV_DEFAULT"
_Z12RK4step2CUDAv:
.text._Z12RK4step2CUDAv:
        /* <DEDUP_REMOVED lines=11> */
[----:B0-----:R-:W-:-:S04]  /*00b0*/  IMAD.WIDE R2, R7, 0x50, R2 ;  /* 0x0000005007027825 */ /* 0x001fc800078e0202 */
[----:B--2---:R-:W-:Y:S02]  /*00c0*/  IMAD.WIDE R4, R7, 0x60, R4 ;  /* 0x0000006007047825 */ /* 0x004fe400078e0204 */
[----:B-1----:R-:W2:Y:S04]  /*00d0*/  LDG.E.64 R6, desc[UR4][R2.64+0x38] ;  /* 0x0000380402067981 */ /* 0x002ea8000c1e1b00 */
[----:B------:R-:W2:Y:S04]  /*00e0*/  LDG.E.64 R8, desc[UR4][R4.64+0x48] ;  /* 0x0000480404087981 */ /* 0x000ea8000c1e1b00 */
[----:B------:R-:W3:Y:S04]  /*00f0*/  LDG.E.64 R10, desc[UR4][R4.64+0x30] ;  /* 0x00003004040a7981 */ /* 0x000ee8000c1e1b00 */
[----:B------:R-:W4:Y:S04]  /*0100*/  LDG.E.64 R12, desc[UR4][R4.64+0x50] ;  /* 0x00005004040c7981 */ /* 0x000f28000c1e1b00 */
[----:B------:R-:W5:Y:S01]  /*0110*/  LDG.E.64 R14, desc[UR4][R4.64+0x38] ;  /* 0x00003804040e7981 */ /* 0x000f62000c1e1b00 */
[----:B--2---:R-:W-:-:S07]  /*0120*/  DFMA R6, R6, 2, R8 ;  /* 0x400000000606782b */ /* 0x004fce0000000008 */
[----:B------:R-:W-:Y:S04]  /*0130*/  STG.E.64 desc[UR4][R4.64+0x48], R6 ;  /* 0x0000480604007986 */ /* 0x000fe8000c101b04 */
[----:B------:R-:W3:Y:S02]  /*0140*/  LDG.E.64 R8, desc[UR4][R2.64+0x20] ;  /* 0x0000200402087981 */ /* 0x000ee4000c1e1b00 */
[----:B---3--:R-:W-:-:S07]  /*0150*/  DFMA R8, R8, 2, R10 ;  /* 0x400000000808782b */ /* 0x008fce000000000a */
[----:B------:R0:W-:Y:S04]  /*0160*/  STG.E.64 desc[UR4][R4.64+0x30], R8 ;  /* 0x0000300804007986 */ /* 0x0001e8000c101b04 */
[----:B------:R-:W4:Y:S04]  /*0170*/  LDG.E.64 R10, desc[UR4][R2.64+0x40] ;  /* 0x00004004020a7981 */ /* 0x000f28000c1e1b00 */
[----:B0-----:R-:W2:Y:S01]  /*0180*/  LDG.E.64 R8, desc[UR4][R4.64+0x40] ;  /* 0x0000400404087981 */ /* 0x001ea2000c1e1b00 */
[----:B----4-:R-:W-:-:S07]  /*0190*/  DFMA R10, R10, 2, R12 ;  /* 0x400000000a0a782b */ /* 0x010fce000000000c */
[----:B------:R0:W-:Y:S04]  /*01a0*/  STG.E.64 desc[UR4][R4.64+0x50], R10 ;  /* 0x0000500a04007986 */ /* 0x0001e8000c101b04 */
[----:B------:R-:W5:Y:S04]  /*01b0*/  LDG.E.64 R12, desc[UR4][R2.64+0x28] ;  /* 0x00002804020c7981 */ /* 0x000f68000c1e1b00 */
[----:B0-----:R-:W3:Y:S01]  /*01c0*/  LDG.E.64 R10, desc[UR4][R4.64] ;  /* 0x00000004040a7981 */ /* 0x001ee2000c1e1b00 */
[----:B-----5:R-:W-:-:S03]  /*01d0*/  DFMA R12, R12, 2, R14 ;  /* 0x400000000c0c782b */ /* 0x020fc6000000000e */
[----:B------:R-:W4:Y:S04]  /*01e0*/  LDG.E.64 R14, desc[UR4][R4.64+0x58] ;  /* 0x00005804040e7981 */ /* 0x000f28000c1e1b00 */
[----:B------:R-:W-:Y:S04]  /*01f0*/  STG.E.64 desc[UR4][R4.64+0x38], R12 ;  /* 0x0000380c04007986 */ /* 0x000fe8000c101b04 */
[----:B------:R-:W4:Y:S02]  /*0200*/  LDG.E.64 R6, desc[UR4][R2.64+0x48] ;  /* 0x0000480402067981 */ /* 0x000f24000c1e1b00 */
[----:B----4-:R-:W-:-:S07]  /*0210*/  DFMA R14, R6, 2, R14 ;  /* 0x40000000060e782b */ /* 0x010fce000000000e */
[----:B------:R0:W-:Y:S04]  /*0220*/  STG.E.64 desc[UR4][R4.64+0x58], R14 ;  /* 0x0000580e04007986 */ /* 0x0001e8000c101b04 */
[----:B------:R-:W2:Y:S02]  /*0230*/  LDG.E.64 R6, desc[UR4][R2.64+0x30] ;  /* 0x0000300402067981 */ /* 0x000ea4000c1e1b00 */
[----:B--2---:R-:W-:Y:S01]  /*0240*/  DFMA R8, R6, 2, R8 ;  /* 0x400000000608782b */ /* 0x004fe20000000008 */
[----:B------:R-:W1:Y:S06]  /*0250*/  LDC.64 R6, c[0x3][0x20] ;  /* 0x00c00800ff067b82 */ /* 0x000e6c0000000a00 */
[----:B------:R2:W-:Y:S04]  /*0260*/  STG.E.64 desc[UR4][R4.64+0x40], R8 ;  /* 0x0000400804007986 */ /* 0x0005e8000c101b04 */
[----:B------:R-:W3:Y:S04]  /*0270*/  LDG.E.64 R16, desc[UR4][R2.64+0x20] ;  /* 0x0000200402107981 */ /* 0x000ee8000c1e1b00 */
[----:B0-----:R-:W4:Y:S01]  /*0280*/  LDG.E.64 R14, desc[UR4][R2.64+0x28] ;  /* 0x00002804020e7981 */ /* 0x001f22000c1e1b00 */
[----:B-1----:R-:W-:-:S08]  /*0290*/  DMUL R6, R6, 0.5 ;  /* 0x3fe0000006067828 */ /* 0x002fd00000000000 */
[C---:B---3--:R-:W-:Y:S01]  /*02a0*/  DFMA R10, R6.reuse, R16, R10 ;  /* 0x00000010060a722b */ /* 0x048fe2000000000a */
[----:B------:R-:W3:Y:S06]  /*02b0*/  LDG.E.64 R16, desc[UR4][R2.64+0x38] ;  /* 0x0000380402107981 */ /* 0x000eec000c1e1b00 */
[----:B------:R0:W-:Y:S04]  /*02c0*/  STG.E.64 desc[UR4][R2.64+0x8], R10 ;  /* 0x0000080a02007986 */ /* 0x0001e8000c101b04 */
[----:B------:R-:W3:Y:S02]  /*02d0*/  LDG.E.64 R12, desc[UR4][R4.64+0x18] ;  /* 0x00001804040c7981 */ /* 0x000ee4000c1e1b00 */
[----:B---3--:R-:W-:-:S02]  /*02e0*/  DFMA R12, R6, R16, R12 ;  /* 0x00000010060c722b */ /* 0x008fc4000000000c */
[----:B------:R-:W3:Y:S05]  /*02f0*/  LDG.E.64 R16, desc[UR4][R2.64+0x40] ;  /* 0x0000400402107981 */ /* 0x000eea000c1e1b00 */
[----:B------:R1:W-:Y:S04]  /*0300*/  STG.E.64 desc[UR4][R2.64+0x20], R12 ;  /* 0x0000200c02007986 */ /* 0x0003e8000c101b04 */
[----:B--2---:R-:W4:Y:S02]  /*0310*/  LDG.E.64 R8, desc[UR4][R4.64+0x8] ;  /* 0x0000080404087981 */ /* 0x004f24000c1e1b00 */
[----:B----4-:R-:W-:-:S07]  /*0320*/  DFMA R8, R6, R14, R8 ;  /* 0x0000000e0608722b */ /* 0x010fce0000000008 */
[----:B------:R-:W-:Y:S04]  /*0330*/  STG.E.64 desc[UR4][R2.64+0x10], R8 ;  /* 0x0000100802007986 */ /* 0x000fe8000c101b04 */
[----:B------:R-:W3:Y:S02]  /*0340*/  LDG.E.64 R14, desc[UR4][R4.64+0x20] ;  /* 0x00002004040e7981 */ /* 0x000ee4000c1e1b00 */
[C---:B---3--:R-:W-:Y:S02]  /*0350*/  DFMA R14, R6.reuse, R16, R14 ;  /* 0x00000010060e722b */ /* 0x048fe4000000000e */
[----:B------:R-:W2:Y:S05]  /*0360*/  LDG.E.64 R16, desc[UR4][R2.64+0x30] ;  /* 0x0000300402107981 */ /* 0x000eaa000c1e1b00 */
[----:B------:R-:W-:Y:S04]  /*0370*/  STG.E.64 desc[UR4][R2.64+0x28], R14 ;  /* 0x0000280e02007986 */ /* 0x000fe8000c101b04 */
[----:B0-----:R-:W2:Y:S02]  /*0380*/  LDG.E.64 R10, desc[UR4][R4.64+0x10] ;  /* 0x00001004040a7981 */ /* 0x001ea4000c1e1b00 */
[----:B--2---:R-:W-:-:S02]  /*0390*/  DFMA R10, R6, R16, R10 ;  /* 0x00000010060a722b */ /* 0x004fc4000000000a */
[----:B------:R-:W2:Y:S05]  /*03a0*/  LDG.E.64 R16, desc[UR4][R2.64+0x48] ;  /* 0x0000480402107981 */ /* 0x000eaa000c1e1b00 */
[----:B------:R-:W-:Y:S04]  /*03b0*/  STG.E.64 desc[UR4][R2.64+0x18], R10 ;  /* 0x0000180a02007986 */ /* 0x000fe8000c101b04 */
[----:B-1----:R-:W2:Y:S02]  /*03c0*/  LDG.E.64 R12, desc[UR4][R4.64+0x28] ;  /* 0x00002804040c7981 */ /* 0x002ea4000c1e1b00 */
[----:B--2---:R-:W-:-:S07]  /*03d0*/  DFMA R12, R6, R16, R12 ;  /* 0x00000010060c722b */ /* 0x004fce000000000c */
[----:B------:R-:W-:Y:S01]  /*03e0*/  STG.E.64 desc[UR4][R2.64+0x30], R12 ;  /* 0x0000300c02007986 */ /* 0x000fe2000c101b04 */
[----:B------:R-:W-:Y:S05]  /*03f0*/  EXIT ;  /* 0x000000000000794d */ /* 0x000fea0003800000 */
.L_x_19:
        /* <DEDUP_REMOVED lines=16> */
.L_x_59:


//--------------------- .text._Z12RK4step1CUDAv   --------------------------
	.section	.text._Z12RK4step1CUDAv,"ax",@progbits
	.align	128
        .global         _Z12RK4step1CUDAv
        .type           _Z12RK4step1CUDAv,@function
        .size           _Z12RK4step1CUDAv,(.L_x_60 - _Z12RK4step1CUDAv)
        .other          _Z12RK4step1CUDAv,@"STO_CUDA_ENTRY STV_DEFAULT"
_Z12RK4step1CUDAv:
.text._Z12RK4step1CUDAv:
        /* <DEDUP_REMOVED lines=11> */
[----:B0-----:R-:W-:-:S05]  /*00b0*/  IMAD.WIDE R2, R7, 0x50, R2 ;  /* 0x0000005007027825 */ /* 0x001fca00078e0202 */
[----:B-1----:R-:W3:Y:S01]  /*00c0*/  LDG.E.64 R4, desc[UR4][R2.64+0x8] ;  /* 0x0000080402047981 */ /* 0x002ee2000c1e1b00 */
[----:B--2---:R-:W-:-:S05]  /*00d0*/  IMAD.WIDE R12, R7, 0x60, R12 ;  /* 0x00000060070c7825 */ /* 0x004fca00078e020c */
[----:B---3--:R-:W-:Y:S04]  /*00e0*/  STG.E.64 desc[UR4][R12.64], R4 ;  /* 0x000000040c007986 */ /* 0x008fe8000c101b04 */
[----:B------:R-:W2:Y:S04]  /*00f0*/  LDG.E.64 R6, desc[UR4][R2.64+0x20] ;  /* 0x0000200402067981 */ /* 0x000ea8000c1e1b00 */
[----:B--2---:R0:W-:Y:S04]  /*0100*/  STG.E.64 desc[UR4][R12.64+0x18], R6 ;  /* 0x000018060c007986 */ /* 0x0041e8000c101b04 */
[----:B------:R-:W2:Y:S04]  /*0110*/  LDG.E.64 R8, desc[UR4][R2.64+0x10] ;  /* 0x0000100402087981 */ /* 0x000ea8000c1e1b00 */
[----:B--2---:R1:W-:Y:S04]  /*0120*/  STG.E.64 desc[UR4][R12.64+0x8], R8 ;  /* 0x000008080c007986 */ /* 0x0043e8000c101b04 */
[----:B------:R-:W2:Y:S04]  /*0130*/  LDG.E.64 R10, desc[UR4][R2.64+0x28] ;  /* 0x00002804020a7981 */ /* 0x000ea8000c1e1b00 */
[----:B--2---:R2:W-:Y:S04]  /*0140*/  STG.E.64 desc[UR4][R12.64+0x20], R10 ;  /* 0x0000200a0c007986 */ /* 0x0045e8000c101b04 */
[----:B------:R-:W3:Y:S04]  /*0150*/  LDG.E.64 R14, desc[UR4][R2.64+0x18] ;  /* 0x00001804020e7981 */ /* 0x000ee8000c1e1b00 */
[----:B---3--:R-:W-:Y:S04]  /*0160*/  STG.E.64 desc[UR4][R12.64+0x10], R14 ;  /* 0x0000100e0c007986 */ /* 0x008fe8000c101b04 */
[----:B------:R-:W3:Y:S04]  /*0170*/  LDG.E.64 R16, desc[UR4][R2.64+0x30] ;  /* 0x0000300402107981 */ /* 0x000ee8000c1e1b00 */
[----:B---3--:R-:W-:Y:S04]  /*0180*/  STG.E.64 desc[UR4][R12.64+0x28], R16 ;  /* 0x000028100c007986 */ /* 0x008fe8000c101b04 */
[----:B------:R-:W3:Y:S04]  /*0190*/  LDG.E.64 R18, desc[UR4][R2.64+0x20] ;  /* 0x0000200402127981 */ /* 0x000ee8000c1e1b00 */
[----:B---3--:R-:W-:Y:S04]  /*01a0*/  STG.E.64 desc[UR4][R12.64+0x30], R18 ;  /* 0x000030120c007986 */ /* 0x008fe8000c101b04 */
[----:B0-----:R-:W3:Y:S04]  /*01b0*/  LDG.E.64 R6, desc[UR4][R2.64+0x38] ;  /* 0x0000380402067981 */ /* 0x001ee8000c1e1b00 */
[----:B---3--:R-:W-:Y:S04]  /*01c0*/  STG.E.64 desc[UR4][R12.64+0x48], R6 ;  /* 0x000048060c007986 */ /* 0x008fe8000c101b04 */
[----:B-1----:R-:W3:Y:S04]  /*01d0*/  LDG.E.64 R8, desc[UR4][R2.64+0x28] ;  /* 0x0000280402087981 */ /* 0x002ee8000c1e1b00 */
[----:B---3--:R0:W-:Y:S04]  /*01e0*/  STG.E.64 desc[UR4][R12.64+0x38], R8 ;  /* 0x000038080c007986 */ /* 0x0081e8000c101b04 */
[----:B--2---:R-:W2:Y:S01]  /*01f0*/  LDG.E.64 R10, desc[UR4][R2.64+0x40] ;  /* 0x00004004020a7981 */ /* 0x004ea2000c1e1b00 */
[----:B0-----:R-:W0:Y:S03]  /*0200*/  LDC.64 R8, c[0x3][0x20] ;  /* 0x00c00800ff087b82 */ /* 0x001e260000000a00 */
[----:B--2---:R1:W-:Y:S04]  /*0210*/  STG.E.64 desc[UR4][R12.64+0x50], R10 ;  /* 0x0000500a0c007986 */ /* 0x0043e8000c101b04 */
[----:B------:R-:W2:Y:S04]  /*0220*/  LDG.E.64 R20, desc[UR4][R2.64+0x30] ;  /* 0x0000300402147981 */ /* 0x000ea8000c1e1b00 */
[----:B--2---:R-:W-:Y:S04]  /*0230*/  STG.E.64 desc[UR4][R12.64+0x40], R20 ;  /* 0x000040140c007986 */ /* 0x004fe8000c101b04 */
[----:B------:R-:W2:Y:S01]  /*0240*/  LDG.E.64 R4, desc[UR4][R2.64+0x48] ;  /* 0x0000480402047981 */ /* 0x000ea2000c1e1b00 */
[----:B0-----:R-:W-:-:S03]  /*0250*/  DMUL R8, R8, 0.5 ;  /* 0x3fe0000008087828 */ /* 0x001fc60000000000 */
[----:B--2---:R0:W-:Y:S04]  /*0260*/  STG.E.64 desc[UR4][R12.64+0x58], R4 ;  /* 0x000058040c007986 */ /* 0x0041e8000c101b04 */
[----:B------:R-:W0:Y:S04]  /*0270*/  LDG.E.64 R18, desc[UR4][R2.64+0x20] ;  /* 0x0000200402127981 */ /* 0x000e28000c1e1b00 */
[----:B------:R-:W0:Y:S04]  /*0280*/  LDG.E.64 R22, desc[UR4][R2.64+0x8] ;  /* 0x0000080402167981 */ /* 0x000e28000c1e1b00 */
[----:B------:R-:W2:Y:S04]  /*0290*/  LDG.E.64 R24, desc[UR4][R2.64+0x38] ;  /* 0x0000380402187981 */ /* 0x000ea8000c1e1b00 */
[----:B------:R-:W3:Y:S04]  /*02a0*/  LDG.E.64 R14, desc[UR4][R2.64+0x28] ;  /* 0x00002804020e7981 */ /* 0x000ee8000c1e1b00 */
[----:B------:R-:W3:Y:S04]  /*02b0*/  LDG.E.64 R26, desc[UR4][R2.64+0x10] ;  /* 0x00001004021a7981 */ /* 0x000ee8000c1e1b00 */
[----:B------:R-:W4:Y:S04]  /*02c0*/  LDG.E.64 R16, desc[UR4][R2.64+0x40] ;  /* 0x0000400402107981 */ /* 0x000f28000c1e1b00 */
[----:B-1----:R-:W5:Y:S04]  /*02d0*/  LDG.E.64 R10, desc[UR4][R2.64+0x30] ;  /* 0x00003004020a7981 */ /* 0x002f68000c1e1b00 */
[----:B------:R-:W5:Y:S01]  /*02e0*/  LDG.E.64 R6, desc[UR4][R2.64+0x18] ;  /* 0x0000180402067981 */ /* 0x000f62000c1e1b00 */
[----:B0-----:R-:W-:-:S02]  /*02f0*/  DFMA R12, R8, R18, R22 ;  /* 0x00000012080c722b */ /* 0x001fc40000000016 */
[----:B--2---:R-:W-:-:S05]  /*0300*/  DFMA R24, R8, R24, R18 ;  /* 0x000000180818722b */ /* 0x004fca0000000012 */
[----:B------:R-:W-:Y:S04]  /*0310*/  STG.E.64 desc[UR4][R2.64+0x8], R12 ;  /* 0x0000080c02007986 */ /* 0x000fe8000c101b04 */
[----:B------:R-:W-:Y:S01]  /*0320*/  STG.E.64 desc[UR4][R2.64+0x20], R24 ;  /* 0x0000201802007986 */ /* 0x000fe2000c101b04 */
[C---:B---3--:R-:W-:Y:S02]  /*0330*/  DFMA R26, R8.reuse, R14, R26 ;  /* 0x0000000e081a722b */ /* 0x048fe4000000001a */
[----:B----4-:R-:W-:-:S05]  /*0340*/  DFMA R16, R8, R16, R14 ;  /* 0x000000100810722b */ /* 0x010fca000000000e */
[----:B------:R-:W-:Y:S01]  /*0350*/  STG.E.64 desc[UR4][R2.64+0x10], R26 ;  /* 0x0000101a02007986 */ /* 0x000fe2000c101b04 */
[----:B-----5:R-:W-:-:S03]  /*0360*/  DFMA R4, R4, R8, R10 ;  /* 0x000000080404722b */ /* 0x020fc6000000000a */
[----:B------:R-:W-:Y:S01]  /*0370*/  STG.E.64 desc[UR4][R2.64+0x28], R16 ;  /* 0x0000281002007986 */ /* 0x000fe2000c101b04 */
[----:B------:R-:W-:-:S03]  /*0380*/  DFMA R6, R8, R10, R6 ;  /* 0x0000000a0806722b */ /* 0x000fc60000000006 */
[----:B------:R-:W-:Y:S04]  /*0390*/  STG.E.64 desc[UR4][R2.64+0x30], R4 ;  /* 0x0000300402007986 */ /* 0x000fe8000c101b04 */
[----:B------:R-:W-:Y:S01]  /*03a0*/  STG.E.64 desc[UR4][R2.64+0x18], R6 ;  /* 0x0000180602007986 */ /* 0x000fe2000c101b04 */
[----:B------:R-:W-:Y:S05]  /*03b0*/  EXIT ;  /* 0x000000000000794d */ /* 0x000fea0003800000 */
.L_x_20:
        /* <DEDUP_REMOVED lines=12> */
.L_x_60:


//--------------------- .text._Z25CalculateAccelerationCUDAv --------------------------
	.section	.text._Z25CalculateAccelerationCUDAv,"ax",@progbits
	.align	128
        .global         _Z25CalculateAccelerationCUDAv
        .type           _Z25CalculateAccelerationCUDAv,@function
        .size           _Z25CalculateAccelerationCUDAv,(.L_x_56 - _Z25CalculateAccelerationCUDAv)
        .other          _Z25CalculateAccelerationCUDAv,@"STO_CUDA_ENTRY STV_DEFAULT"
_Z25CalculateAccelerationCUDAv:
.text._Z25CalculateAccelerationCUDAv:
        /* <DEDUP_REMOVED lines=10> */
[----:B0-----:R-:W-:-:S05]  /*00a0*/  IMAD.WIDE R28, R3, 0x50, R28 ;  /* 0x00000050031c7825 */ /* 0x001fca00078e021c */
[----:B-1----:R-:W2:Y:S04]  /*00b0*/  LDG.E.64 R6, desc[UR10][R28.64] ;  /* 0x0000000a1c067981 */ /* 0x002ea8000c1e1b00 */
[----:B------:R-:W3:Y:S04]  /*00c0*/  LDG.E.64 R8, desc[UR10][R28.64+0x8] ;  /* 0x0000080a1c087981 */ /* 0x000ee8000c1e1b00 */
[----:B------:R-:W4:Y:S04]  /*00d0*/  LDG.E.64 R10, desc[UR10][R28.64+0x10] ;  /* 0x0000100a1c0a7981 */ /* 0x000f28000c1e1b00 */
[----:B------:R-:W5:Y:S01]  /*00e0*/  LDG.E.64 R12, desc[UR10][R28.64+0x18] ;  /* 0x0000180a1c0c7981 */ /* 0x000f62000c1e1b00 */
[----:B------:R-:W-:Y:S01]  /*00f0*/  MOV R3, 0x400 ;  /* 0x0000040000037802 */ /* 0x000fe20000000f00 */
[----:B------:R-:W-:Y:S01]  /*0100*/  UISETP.GE.AND UP0, UPT, UR5, 0x1, UPT ;  /* 0x000000010500788c */ /* 0x000fe2000bf06270 */
[----:B------:R-:W0:Y:S02]  /*0110*/  S2R R0, SR_CgaCtaId ;  /* 0x0000000000007919 */ /* 0x000e240000008800 */
[----:B0-----:R-:W-:-:S05]  /*0120*/  LEA R3, R0, R3, 0x18 ;  /* 0x0000000300037211 */ /* 0x001fca00078ec0ff */
[----:B------:R-:W-:-:S05]  /*0130*/  IMAD R2, R4, 0x38, R3 ;  /* 0x0000003804027824 */ /* 0x000fca00078e0203 */
[----:B------:R0:W-:Y:S04]  /*0140*/  STS.64 [R2+0x20], RZ ;  /* 0x000020ff02007388 */ /* 0x0001e80000000a00 */
[----:B------:R0:W-:Y:S04]  /*0150*/  STS.64 [R2+0x28], RZ ;  /* 0x000028ff02007388 */ /* 0x0001e80000000a00 */
[----:B------:R0:W-:Y:S04]  /*0160*/  STS.64 [R2+0x30], RZ ;  /* 0x000030ff02007388 */ /* 0x0001e80000000a00 */
[----:B--2---:R0:W-:Y:S04]  /*0170*/  STS.64 [R2], R6 ;  /* 0x0000000602007388 */ /* 0x0041e80000000a00 */
[----:B---3--:R0:W-:Y:S04]  /*0180*/  STS.64 [R2+0x8], R8 ;  /* 0x0000080802007388 */ /* 0x0081e80000000a00 */
[----:B----4-:R0:W-:Y:S04]  /*0190*/  STS.64 [R2+0x10], R10 ;  /* 0x0000100a02007388 */ /* 0x0101e80000000a00 */
[----:B-----5:R0:W-:Y:S01]  /*01a0*/  STS.64 [R2+0x18], R12 ;  /* 0x0000180c02007388 */ /* 0x0201e20000000a00 */
[----:B------:R-:W-:Y:S06]  /*01b0*/  BAR.SYNC.DEFER_BLOCKING 0x0 ;  /* 0x0000000000007b1d */ /* 0x000fec0000010000 */
[----:B------:R-:W-:Y:S05]  /*01c0*/  BRA.U !UP0, `(.L_x_21) ;  /* 0x00000011089c7547 */ /* 0x000fea000b800000 */
[----:B------:R-:W-:-:S05]  /*01d0*/  UMOV UR4, URZ ;  /* 0x000000ff00047c82 */ /* 0x000fca0008000000 */
.L_x_43:
[----:B-1----:R-:W1:Y:S01]  /*01e0*/  LDCU UR5, c[0x3][0x18] ;  /* 0x00c00300ff0577ac */ /* 0x002e620008000800 */
[----:B------:R-:W-:-:S05]  /*01f0*/  VIADD R5, R4, UR4 ;  /* 0x0000000404057c36 */ /* 0x000fca0008000000 */
[----:B-1----:R-:W-:-:S13]  /*0200*/  ISETP.GE.U32.AND P0, PT, R5, UR5, PT ;  /* 0x0000000505007c0c */ /* 0x002fda000bf06070 */
[----:B0-2---:R-:W-:Y:S05]  /*0210*/  @P0 EXIT ;  /* 0x000000000000094d */ /* 0x005fea0003800000 */
[----:B0-----:R-:W0:Y:S01]  /*0220*/  LDC.64 R6, c[0x3][0x8] ;  /* 0x00c00200ff067b82 */ /* 0x001e220000000a00 */
[----:B------:R-:W1:Y:S01]  /*0230*/  LDCU UR9, c[0x3][0x18] ;  /* 0x00c00300ff0977ac */ /* 0x000e620008000800 */
[----:B0-----:R-:W-:-:S05]  /*0240*/  IMAD.WIDE.U32 R6, R5, 0x50, R6 ;  /* 0x0000005005067825 */ /* 0x001fca00078e0006 */
[----:B------:R-:W2:Y:S04]  /*0250*/  LDG.E.64 R8, desc[UR10][R6.64] ;  /* 0x0000000a06087981 */ /* 0x000ea8000c1e1b00 */
[----:B------:R-:W3:Y:S04]  /*0260*/  LDG.E.64 R10, desc[UR10][R6.64+0x8] ;  /* 0x0000080a060a7981 */ /* 0x000ee8000c1e1b00 */
[----:B------:R-:W4:Y:S04]  /*0270*/  LDG.E.64 R12, desc[UR10][R6.64+0x10] ;  /* 0x0000100a060c7981 */ /* 0x000f28000c1e1b00 */
[----:B------:R-:W5:Y:S01]  /*0280*/  LDG.E.64 R14, desc[UR10][R6.64+0x18] ;  /* 0x0000180a060e7981 */ /* 0x000f62000c1e1b00 */
[----:B------:R-:W-:Y:S01]  /*0290*/  IMAD.MOV.U32 R0, RZ, RZ, R4 ;  /* 0x000000ffff007224 */ /* 0x000fe200078e0004 */
[----:B------:R-:W-:-:S02]  /*02a0*/  UMOV UR8, 0x1 ;  /* 0x0000000100087882 */ /* 0x000fc40000000000 */
[----:B--2---:R0:W-:Y:S04]  /*02b0*/  STS.64 [R2+0x3800], R8 ;  /* 0x0038000802007388 */ /* 0x0041e80000000a00 */
[----:B---3--:R0:W-:Y:S04]  /*02c0*/  STS.64 [R2+0x3808], R10 ;  /* 0x0038080a02007388 */ /* 0x0081e80000000a00 */
[----:B----4-:R0:W-:Y:S04]  /*02d0*/  STS.64 [R2+0x3810], R12 ;  /* 0x0038100c02007388 */ /* 0x0101e80000000a00 */
[----:B-----5:R0:W-:Y:S01]  /*02e0*/  STS.64 [R2+0x3818], R14 ;  /* 0x0038180e02007388 */ /* 0x0201e20000000a00 */
[----:B-1----:R-:W-:Y:S06]  /*02f0*/  BAR.SYNC.DEFER_BLOCKING 0x0 ;  /* 0x0000000000007b1d */ /* 0x002fec0000010000 */
.L_x_42:
[----:B------:R-:W-:Y:S01]  /*0300*/  LOP3.LUT R32, R0, 0xff, RZ, 0xc0, !PT ;  /* 0x000000ff00207812 */ /* 0x000fe200078ec0ff */
[----:B------:R-:W-:Y:S01]  /*0310*/  UIADD3 UR8, UPT, UPT, UR8, 0x2, URZ ;  /* 0x0000000208087890 */ /* 0x000fe2000fffe0ff */
[----:B------:R-:W-:Y:S03]  /*0320*/  BSSY.RECONVERGENT B0, `(.L_x_22) ;  /* 0x0000084000007945 */ /* 0x000fe60003800200 */
[----:B------:R-:W-:Y:S01]  /*0330*/  VIADD R5, R32, UR4 ;  /* 0x0000000420057c36 */ /* 0x000fe20008000000 */
[----:B------:R-:W-:-:S04]  /*0340*/  UISETP.NE.AND UP0, UPT, UR8, 0x101, UPT ;  /* 0x000001010800788c */ /* 0x000fc8000bf05270 */
[----:B------:R-:W-:-:S13]  /*0350*/  ISETP.GE.AND P0, PT, R5, UR9, PT ;  /* 0x0000000905007c0c */ /* 0x000fda000bf06270 */
[----:B-12---:R-:W-:Y:S05]  /*0360*/  @P0 BRA `(.L_x_23) ;  /* 0x0000000400fc0947 */ /* 0x006fea0003800000 */
[----:B------:R-:W-:Y:S01]  /*0370*/  IMAD R32, R32, 0x38, R3 ;  /* 0x0000003820207824 */ /* 0x000fe200078e0203 */
[----:B------:R-:W-:Y:S01]  /*0380*/  LDS.64 R26, [R2+0x10] ;  /* 0x00001000021a7984 */ /* 0x000fe20000000a00 */
[----:B------:R-:W-:Y:S03]  /*0390*/  BSSY.RECONVERGENT B1, `(.L_x_24) ;  /* 0x0000022000017945 */ /* 0x000fe60003800200 */
[----:B0-----:R-:W0:Y:S04]  /*03a0*/  LDS.64 R8, [R32+0x3810] ;  /* 0x0038100020087984 */ /* 0x001e280000000a00 */
[----:B------:R-:W-:Y:S04]  /*03b0*/  LDS.64 R16, [R2+0x8] ;  /* 0x0000080002107984 */ /* 0x000fe80000000a00 */
[----:B------:R-:W1:Y:S04]  /*03c0*/  LDS.64 R6, [R32+0x3808] ;  /* 0x0038080020067984 */ /* 0x000e680000000a00 */
[----:B------:R-:W-:Y:S04]  /*03d0*/  LDS.64 R20, [R2+0x18] ;  /* 0x0000180002147984 */ /* 0x000fe80000000a00 */
[----:B------:R-:W2:Y:S01]  /*03e0*/  LDS.64 R10, [R32+0x3818] ;  /* 0x00381800200a7984 */ /* 0x000ea20000000a00 */
[----:B0-----:R-:W-:-:S02]  /*03f0*/  DADD R26, R26, -R8 ;  /* 0x000000001a1a7229 */ /* 0x001fc40000000808 */
[----:B-1----:R-:W-:-:S06]  /*0400*/  DADD R16, R16, -R6 ;  /* 0x0000000010107229 */ /* 0x002fcc0000000806 */
[----:B------:R-:W-:Y:S02]  /*0410*/  DMUL R6, R26, R26 ;  /* 0x0000001a1a067228 */ /* 0x000fe40000000000 */
[----:B--2---:R-:W-:-:S06]  /*0420*/  DADD R20, R20, -R10 ;  /* 0x0000000014147229 */ /* 0x004fcc000000080a */
[----:B------:R-:W-:Y:S01]  /*0430*/  DFMA R6, R16, R16, R6 ;  /* 0x000000101006722b */ /* 0x000fe20000000006 */
[----:B------:R-:W-:Y:S02]  /*0440*/  IMAD.MOV.U32 R10, RZ, RZ, 0x0 ;  /* 0x00000000ff0a7424 */ /* 0x000fe400078e00ff */
[----:B------:R-:W-:-:S05]  /*0450*/  IMAD.MOV.U32 R11, RZ, RZ, 0x3fd80000 ;  /* 0x3fd80000ff0b7424 */ /* 0x000fca00078e00ff */
[----:B------:R-:W-:-:S06]  /*0460*/  DFMA R18, R20, R20, R6 ;  /* 0x000000141412722b */ /* 0x000fcc0000000006 */
[----:B------:R-:W0:Y:S04]  /*0470*/  MUFU.RSQ64H R9, R19 ;  /* 0x0000001300097308 */ /* 0x000e280000001c00 */
[----:B------:R-:W-:-:S05]  /*0480*/  VIADD R8, R19, 0xfcb00000 ;  /* 0xfcb0000013087836 */ /* 0x000fca0000000000 */
[----:B------:R-:W-:Y:S01]  /*0490*/  ISETP.GE.U32.AND P0, PT, R8, 0x7ca00000, PT ;  /* 0x7ca000000800780c */ /* 0x000fe20003f06070 */
[----:B0-----:R-:W-:-:S08]  /*04a0*/  DMUL R6, R8, R8 ;  /* 0x0000000808067228 */ /* 0x001fd00000000000 */
[----:B------:R-:W-:-:S08]  /*04b0*/  DFMA R6, R18, -R6, 1 ;  /* 0x3ff000001206742b */ /* 0x000fd00000000806 */
[----:B------:R-:W-:Y:S02]  /*04c0*/  DFMA R10, R6, R10, 0.5 ;  /* 0x3fe00000060a742b */ /* 0x000fe4000000000a */
[----:B------:R-:W-:-:S08]  /*04d0*/  DMUL R6, R8, R6 ;  /* 0x0000000608067228 */ /* 0x000fd00000000000 */
[----:B------:R-:W-:-:S08]  /*04e0*/  DFMA R12, R10, R6, R8 ;  /* 0x000000060a0c722b */ /* 0x000fd00000000008 */
[----:B------:R-:W-:Y:S02]  /*04f0*/  DMUL R14, R18, R12 ;  /* 0x0000000c120e7228 */ /* 0x000fe40000000000 */
[----:B------:R-:W-:Y:S01]  /*0500*/  VIADD R7, R13, 0xfff00000 ;  /* 0xfff000000d077836 */ /* 0x000fe20000000000 */
[----:B------:R-:W-:-:S05]  /*0510*/  MOV R6, R12 ;  /* 0x0000000c00067202 */ /* 0x000fca0000000f00 */
[----:B------:R-:W-:-:S08]  /*0520*/  DFMA R22, R14, -R14, R18 ;  /* 0x8000000e0e16722b */ /* 0x000fd00000000012 */
[----:B------:R-:W-:Y:S01]  /*0530*/  DFMA R10, R22, R6, R14 ;  /* 0x00000006160a722b */ /* 0x000fe2000000000e */
[----:B------:R-:W-:Y:S10]  /*0540*/  @!P0 BRA `(.L_x_25) ;  /* 0x0000000000188947 */ /* 0x000ff40003800000 */
[----:B------:R-:W-:Y:S01]  /*0550*/  IMAD.MOV.U32 R10, RZ, RZ, R22 ;  /* 0x000000ffff0a7224 */ /* 0x000fe200078e0016 */
[----:B------:R-:W-:Y:S01]  /*0560*/  MOV R6, 0x5b0 ;  /* 0x000005b000067802 */ /* 0x000fe20000000f00 */
[----:B------:R-:W-:Y:S02]  /*0570*/  IMAD.MOV.U32 R11, RZ, RZ, R23 ;  /* 0x000000ffff0b7224 */ /* 0x000fe400078e0017 */
[----:B------:R-:W-:Y:S02]  /*0580*/  IMAD.MOV.U32 R5, RZ, RZ, R18 ;  /* 0x000000ffff057224 */ /* 0x000fe400078e0012 */
[----:B------:R-:W-:-:S07]  /*0590*/  IMAD.MOV.U32 R9, RZ, RZ, R19 ;  /* 0x000000ffff097224 */ /* 0x000fce00078e0013 */
[----:B------:R-:W-:Y:S05]  /*05a0*/  CALL.REL.NOINC `($__internal_2_$__cuda_sm20_dsqrt_rn_f64_mediumpath_v1) ;  /* 0x0000001400387944 */ /* 0x000fea0003c00000 */
.L_x_25:
[----:B------:R-:W-:Y:S05]  /*05b0*/  BSYNC.RECONVERGENT B1 ;  /* 0x0000000000017941 */ /* 0x000fea0003800200 */
.L_x_24:
[----:B------:R-:W-:Y:S01]  /*05c0*/  DMUL R10, R18, R10 ;  /* 0x0000000a120a7228 */ /* 0x000fe20000000000 */
[----:B------:R-:W-:Y:S01]  /*05d0*/  UMOV UR6, 0xd9d7bdbb ;  /* 0xd9d7bdbb00067882 */ /* 0x000fe20000000000 */
[----:B------:R-:W-:Y:S01]  /*05e0*/  UMOV UR7, 0x3ddb7cdf ;  /* 0x3ddb7cdf00077882 */ /* 0x000fe20000000000 */
[----:B------:R-:W0:Y:S01]  /*05f0*/  LDS.64 R24, [R32+0x3800] ;  /* 0x0038000020187984 */ /* 0x000e220000000a00 */
[----:B------:R-:W-:Y:S01]  /*0600*/  UMOV UR5, UR7 ;  /* 0x0000000700057c82 */ /* 0x000fe20008000000 */
[----:B------:R-:W-:Y:S01]  /*0610*/  IMAD.MOV.U32 R6, RZ, RZ, 0x1 ;  /* 0x00000001ff067424 */ /* 0x000fe200078e00ff */
[----:B------:R-:W-:Y:S02]  /*0620*/  BSSY.RECONVERGENT B1, `(.L_x_26) ;  /* 0x000001b000017945 */ /* 0x000fe40003800200 */
[----:B------:R-:W-:Y:S02]  /*0630*/  DSETP.MAX.AND P0, P1, R10, UR6, PT ;  /* 0x000000060a007e2a */ /* 0x000fe4000b90f000 */
[----:B------:R-:W-:-:S04]  /*0640*/  IMAD.MOV.U32 R5, RZ, RZ, R11 ;  /* 0x000000ffff057224 */ /* 0x000fc800078e000b */
[----:B------:R-:W-:Y:S02]  /*0650*/  SEL R22, R10, UR6, P0 ;  /* 0x000000060a167c07 */ /* 0x000fe40008000000 */
[----:B------:R-:W-:Y:S01]  /*0660*/  FSEL R23, R5, UR5, P0 ;  /* 0x0000000505177c08 */ /* 0x000fe20008000000 */
[----:B------:R-:W-:-:S05]  /*0670*/  IMAD.U32 R5, RZ, RZ, UR5 ;  /* 0x00000005ff057e24 */ /* 0x000fca000f8e00ff */
[----:B------:R-:W-:-:S04]  /*0680*/  @P1 LOP3.LUT R23, R5, 0x80000, RZ, 0xfc, !PT ;  /* 0x0008000005171812 */ /* 0x000fc800078efcff */
[----:B------:R-:W1:Y:S02]  /*0690*/  MUFU.RCP64H R7, R23 ;  /* 0x0000001700077308 */ /* 0x000e640000001800 */
[----:B-1----:R-:W-:Y:S02]  /*06a0*/  DFMA R8, -R22, R6, 1 ;  /* 0x3ff000001608742b */ /* 0x002fe40000000106 */
[----:B0-----:R-:W-:-:S06]  /*06b0*/  DMUL R14, R16, R24 ;  /* 0x00000018100e7228 */ /* 0x001fcc0000000000 */
[----:B------:R-:W-:-:S04]  /*06c0*/  DFMA R8, R8, R8, R8 ;  /* 0x000000080808722b */ /* 0x000fc80000000008 */
[----:B------:R-:W-:-:S04]  /*06d0*/  FSETP.GEU.AND P1, PT, |R15|, 6.5827683646048100446e-37, PT ;  /* 0x036000000f00780b */ /* 0x000fc80003f2e200 */
[----:B------:R-:W-:-:S08]  /*06e0*/  DFMA R8, R6, R8, R6 ;  /* 0x000000080608722b */ /* 0x000fd00000000006 */
[----:B------:R-:W-:-:S08]  /*06f0*/  DFMA R6, -R22, R8, 1 ;  /* 0x3ff000001606742b */ /* 0x000fd00000000108 */
[----:B------:R-:W-:-:S08]  /*0700*/  DFMA R6, R8, R6, R8 ;  /* 0x000000060806722b */ /* 0x000fd00000000008 */
[----:B------:R-:W-:-:S08]  /*0710*/  DMUL R8, R14, R6 ;  /* 0x000000060e087228 */ /* 0x000fd00000000000 */
[----:B------:R-:W-:-:S08]  /*0720*/  DFMA R10, -R22, R8, R14 ;  /* 0x00000008160a722b */ /* 0x000fd0000000010e */
[----:B------:R-:W-:-:S10]  /*0730*/  DFMA R6, R6, R10, R8 ;  /* 0x0000000a0606722b */ /* 0x000fd40000000008 */
[----:B------:R-:W-:-:S05]  /*0740*/  FFMA R5, RZ, R23, R7 ;  /* 0x00000017ff057223 */ /* 0x000fca0000000007 */
[----:B------:R-:W-:-:S13]  /*0750*/  FSETP.GT.AND P0, PT, |R5|, 1.469367938527859385e-39, PT ;  /* 0x001000000500780b */ /* 0x000fda0003f04200 */
[----:B------:R-:W-:Y:S05]  /*0760*/  @P0 BRA P1, `(.L_x_27) ;  /* 0x0000000000180947 */ /* 0x000fea0000800000 */
[----:B------:R-:W-:Y:S01]  /*0770*/  MOV R16, R22 ;  /* 0x0000001600107202 */ /* 0x000fe20000000f00 */
[----:B------:R-:W-:Y:S01]  /*0780*/  IMAD.MOV.U32 R17, RZ, RZ, R23 ;  /* 0x000000ffff117224 */ /* 0x000fe200078e0017 */
[----:B------:R-:W-:-:S07]  /*0790*/  MOV R6, 0x7b0 ;  /* 0x000007b000067802 */ /* 0x000fce0000000f00 */
[----:B------:R-:W-:Y:S05]  /*07a0*/  CALL.REL.NOINC `($__internal_1_$__cuda_sm20_div_rn_f64_full) ;  /* 0x0000000c00507944 */ /* 0x000fea0003c00000 */
[----:B------:R-:W-:Y:S02]  /*07b0*/  IMAD.MOV.U32 R6, RZ, RZ, R30 ;  /* 0x000000ffff067224 */ /* 0x000fe400078e001e */
[----:B------:R-:W-:-:S07]  /*07c0*/  IMAD.MOV.U32 R7, RZ, RZ, R31 ;  /* 0x000000ffff077224 */ /* 0x000fce00078e001f */
.L_x_27:
[----:B------:R-:W-:Y:S05]  /*07d0*/  BSYNC.RECONVERGENT B1 ;  /* 0x0000000000017941 */ /* 0x000fea0003800200 */
.L_x_26:
[----:B------:R-:W0:Y:S01]  /*07e0*/  MUFU.RCP64H R11, R23 ;  /* 0x00000017000b7308 */ /* 0x000e220000001800 */
[----:B------:R-:W-:Y:S01]  /*07f0*/  IMAD.MOV.U32 R10, RZ, RZ, 0x1 ;  /* 0x00000001ff0a7424 */ /* 0x000fe200078e00ff */
[----:B------:R-:W-:Y:S01]  /*0800*/  DMUL R14, R26, R24 ;  /* 0x000000181a0e7228 */ /* 0x000fe20000000000 */
[----:B------:R-:W-:Y:S09]  /*0810*/  BSSY.RECONVERGENT B1, `(.L_x_28) ;  /* 0x0000016000017945 */ /* 0x000ff20003800200 */
[----:B------:R-:W-:Y:S01]  /*0820*/  FSETP.GEU.AND P1, PT, |R15|, 6.5827683646048100446e-37, PT ;  /* 0x036000000f00780b */ /* 0x000fe20003f2e200 */
[----:B0-----:R-:W-:-:S08]  /*0830*/  DFMA R8, -R22, R10, 1 ;  /* 0x3ff000001608742b */ /* 0x001fd0000000010a */
[----:B------:R-:W-:Y:S02]  /*0840*/  DFMA R12, R8, R8, R8 ;  /* 0x00000008080c722b */ /* 0x000fe40000000008 */
[----:B------:R-:W0:Y:S06]  /*0850*/  LDS.64 R8, [R2+0x20] ;  /* 0x0000200002087984 */ /* 0x000e2c0000000a00 */
[----:B------:R-:W-:-:S08]  /*0860*/  DFMA R12, R10, R12, R10 ;  /* 0x0000000c0a0c722b */ /* 0x000fd0000000000a */
[----:B------:R-:W-:-:S08]  /*0870*/  DFMA R10, -R22, R12, 1 ;  /* 0x3ff00000160a742b */ /* 0x000fd0000000010c */
[----:B------:R-:W-:-:S08]  /*0880*/  DFMA R16, R12, R10, R12 ;  /* 0x0000000a0c10722b */ /* 0x000fd0000000000c */
[----:B------:R-:W-:-:S08]  /*0890*/  DMUL R10, R16, R14 ;  /* 0x0000000e100a7228 */ /* 0x000fd00000000000 */
[----:B------:R-:W-:Y:S02]  /*08a0*/  DFMA R12, -R22, R10, R14 ;  /* 0x0000000a160c722b */ /* 0x000fe4000000010e */
[----:B0-----:R-:W-:-:S06]  /*08b0*/  DADD R8, R8, -R6 ;  /* 0x0000000008087229 */ /* 0x001fcc0000000806 */
[----:B------:R-:W-:Y:S01]  /*08c0*/  DFMA R6, R16, R12, R10 ;  /* 0x0000000c1006722b */ /* 0x000fe2000000000a */
[----:B------:R0:W-:Y:S09]  /*08d0*/  STS.64 [R2+0x20], R8 ;  /* 0x0000200802007388 */ /* 0x0001f20000000a00 */
[----:B------:R-:W-:-:S05]  /*08e0*/  FFMA R5, RZ, R23, R7 ;  /* 0x00000017ff057223 */ /* 0x000fca0000000007 */
[----:B------:R-:W-:-:S13]  /*08f0*/  FSETP.GT.AND P0, PT, |R5|, 1.469367938527859385e-39, PT ;  /* 0x001000000500780b */ /* 0x000fda0003f04200 */
[----:B0-----:R-:W-:Y:S05]  /*0900*/  @P0 BRA P1, `(.L_x_29) ;  /* 0x0000000000180947 */ /* 0x001fea0000800000 */
[----:B------:R-:W-:Y:S01]  /*0910*/  IMAD.MOV.U32 R16, RZ, RZ, R22 ;  /* 0x000000ffff107224 */ /* 0x000fe200078e0016 */
[----:B------:R-:W-:Y:S01]  /*0920*/  MOV R6, 0x950 ;  /* 0x0000095000067802 */ /* 0x000fe20000000f00 */
[----:B------:R-:W-:-:S07]  /*0930*/  IMAD.MOV.U32 R17, RZ, RZ, R23 ;  /* 0x000000ffff117224 */ /* 0x000fce00078e0017 */
[----:B------:R-:W-:Y:S05]  /*0940*/  CALL.REL.NOINC `($__internal_1_$__cuda_sm20_div_rn_f64_full) ;  /* 0x0000000800e87944 */ /* 0x000fea0003c00000 */
[----:B------:R-:W-:Y:S01]  /*0950*/  MOV R6, R30 ;  /* 0x0000001e00067202 */ /* 0x000fe20000000f00 */
[----:B------:R-:W-:-:S07]  /*0960*/  IMAD.MOV.U32 R7, RZ, RZ, R31 ;  /* 0x000000ffff077224 */ /* 0x000fce00078e001f */
.L_x_29:
[----:B------:R-:W-:Y:S05]  /*0970*/  BSYNC.RECONVERGENT B1 ;  /* 0x0000000000017941 */ /* 0x000fea0003800200 */
.L_x_28:
[----:B------:R-:W0:Y:S01]  /*0980*/  LDS.64 R8, [R2+0x28] ;  /* 0x0000280002087984 */ /* 0x000e220000000a00 */
[----:B------:R-:W1:Y:S01]  /*0990*/  MUFU.RCP64H R11, R23 ;  /* 0x00000017000b7308 */ /* 0x000e620000001800 */
[----:B------:R-:W-:Y:S01]  /*09a0*/  IMAD.MOV.U32 R10, RZ, RZ, 0x1 ;  /* 0x00000001ff0a7424 */ /* 0x000fe200078e00ff */
[----:B------:R-:W-:Y:S01]  /*09b0*/  BSSY.RECONVERGENT B1, `(.L_x_30) ;  /* 0x0000017000017945 */ /* 0x000fe20003800200 */
[----:B0-----:R-:W-:-:S04]  /*09c0*/  DADD R8, R8, -R6 ;  /* 0x0000000008087229 */ /* 0x001fc80000000806 */
[----:B-1----:R-:W-:-:S03]  /*09d0*/  DFMA R6, -R22, R10, 1 ;  /* 0x3ff000001606742b */ /* 0x002fc6000000010a */
[----:B------:R-:W-:Y:S05]  /*09e0*/  STS.64 [R2+0x28], R8 ;  /* 0x0000280802007388 */ /* 0x000fea0000000a00 */
[----:B------:R-:W-:Y:S01]  /*09f0*/  DFMA R6, R6, R6, R6 ;  /* 0x000000060606722b */ /* 0x000fe20000000006 */
[----:B------:R-:W0:Y:S07]  /*0a00*/  LDS.64 R32, [R32+0x3800] ;  /* 0x0038000020207984 */ /* 0x000e2e0000000a00 */
[----:B------:R-:W-:-:S08]  /*0a10*/  DFMA R6, R10, R6, R10 ;  /* 0x000000060a06722b */ /* 0x000fd0000000000a */
[----:B------:R-:W-:-:S08]  /*0a20*/  DFMA R10, -R22, R6, 1 ;  /* 0x3ff00000160a742b */ /* 0x000fd00000000106 */
[----:B------:R-:W-:Y:S02]  /*0a30*/  DFMA R12, R6, R10, R6 ;  /* 0x0000000a060c722b */ /* 0x000fe40000000006 */
[----:B0-----:R-:W-:-:S08]  /*0a40*/  DMUL R14, R20, R32 ;  /* 0x00000020140e7228 */ /* 0x001fd00000000000 */
[----:B------:R-:W-:Y:S02]  /*0a50*/  DMUL R6, R12, R14 ;  /* 0x0000000e0c067228 */ /* 0x000fe40000000000 */
[----:B------:R-:W-:-:S06]  /*0a60*/  FSETP.GEU.AND P1, PT, |R15|, 6.5827683646048100446e-37, PT ;  /* 0x036000000f00780b */ /* 0x000fcc0003f2e200 */
[----:B------:R-:W-:-:S08]  /*0a70*/  DFMA R10, -R22, R6, R14 ;  /* 0x00000006160a722b */ /* 0x000fd0000000010e */
[----:B------:R-:W-:-:S10]  /*0a80*/  DFMA R6, R12, R10, R6 ;  /* 0x0000000a0c06722b */ /* 0x000fd40000000006 */
[----:B------:R-:W-:-:S05]  /*0a90*/  FFMA R5, RZ, R23, R7 ;  /* 0x00000017ff057223 */ /* 0x000fca0000000007 */
[----:B------:R-:W-:-:S13]  /*0aa0*/  FSETP.GT.AND P0, PT, |R5|, 1.469367938527859385e-39, PT ;  /* 0x001000000500780b */ /* 0x000fda0003f04200 */
[----:B------:R-:W-:Y:S05]  /*0ab0*/  @P0 BRA P1, `(.L_x_31) ;  /* 0x0000000000180947 */ /* 0x000fea0000800000 */
[----:B------:R-:W-:Y:S01]  /*0ac0*/  IMAD.MOV.U32 R16, RZ, RZ, R22 ;  /* 0x000000ffff107224 */ /* 0x000fe200078e0016 */
[----:B------:R-:W-:Y:S01]  /*0ad0*/  MOV R6, 0xb00 ;  /* 0x00000b0000067802 */ /* 0x000fe20000000f00 */
[----:B------:R-:W-:-:S07]  /*0ae0*/  IMAD.MOV.U32 R17, RZ, RZ, R23 ;  /* 0x000000ffff117224 */ /* 0x000fce00078e0017 */
[----:B------:R-:W-:Y:S05]  /*0af0*/  CALL.REL.NOINC `($__internal_1_$__cuda_sm20_div_rn_f64_full) ;  /* 0x00000008007c7944 */ /* 0x000fea0003c00000 */
[----:B------:R-:W-:Y:S02]  /*0b00*/  IMAD.MOV.U32 R6, RZ, RZ, R30 ;  /* 0x000000ffff067224 */ /* 0x000fe400078e001e */
[----:B------:R-:W-:-:S07]  /*0b10*/  IMAD.MOV.U32 R7, RZ, RZ, R31 ;  /* 0x000000ffff077224 */ /* 0x000fce00078e001f */
.L_x_31:
[----:B------:R-:W-:Y:S05]  /*0b20*/  BSYNC.RECONVERGENT B1 ;  /* 0x0000000000017941 */ /* 0x000fea0003800200 */
.L_x_30:
[----:B------:R-:W0:Y:S02]  /*0b30*/  LDS.64 R8, [R2+0x30] ;  /* 0x0000300002087984 */ /* 0x000e240000000a00 */
[----:B0-----:R-:W-:-:S07]  /*0b40*/  DADD R8, R8, -R6 ;  /* 0x0000000008087229 */ /* 0x001fce0000000806 */
[----:B------:R1:W-:Y:S04]  /*0b50*/  STS.64 [R2+0x30], R8 ;  /* 0x0000300802007388 */ /* 0x0003e80000000a00 */
.L_x_23:
[----:B------:R-:W-:Y:S05]  /*0b60*/  BSYNC.RECONVERGENT B0 ;  /* 0x0000000000007941 */ /* 0x000fea0003800200 */
.L_x_22:
[----:B------:R-:W-:Y:S01]  /*0b70*/  IADD3 R5, PT, PT, R0, 0x1, RZ ;  /* 0x0000000100057810 */ /* 0x000fe20007ffe0ff */
[----:B------:R-:W-:Y:S03]  /*0b80*/  BSSY.RECONVERGENT B0, `(.L_x_32) ;  /* 0x0000084000007945 */ /* 0x000fe60003800200 */
[----:B------:R-:W-:-:S05]  /*0b90*/  LOP3.LUT R32, R5, 0xff, RZ, 0xc0, !PT ;  /* 0x000000ff05207812 */ /* 0x000fca00078ec0ff */
[----:B------:R-:W-:-:S05]  /*0ba0*/  VIADD R5, R32, UR4 ;  /* 0x0000000420057c36 */ /* 0x000fca0008000000 */
[----:B------:R-:W-:-:S13]  /*0bb0*/  ISETP.GE.AND P0, PT, R5, UR9, PT ;  /* 0x0000000905007c0c */ /* 0x000fda000bf06270 */
[----:B------:R-:W-:Y:S05]  /*0bc0*/  @P0 BRA `(.L_x_33) ;  /* 0x0000000400fc0947 */ /* 0x000fea0003800000 */
[----:B------:R-:W-:Y:S01]  /*0bd0*/  IMAD R32, R32, 0x38, R3 ;  /* 0x0000003820207824 */ /* 0x000fe200078e0203 */
[----:B------:R-:W-:Y:S01]  /*0be0*/  LDS.64 R26, [R2+0x10] ;  /* 0x00001000021a7984 */ /* 0x000fe20000000a00 */
[----:B------:R-:W-:Y:S03]  /*0bf0*/  BSSY.RECONVERGENT B1, `(.L_x_34) ;  /* 0x0000022000017945 */ /* 0x000fe60003800200 */
[----:B01----:R-:W0:Y:S04]  /*0c00*/  LDS.64 R8, [R32+0x3810] ;  /* 0x0038100020087984 */ /* 0x003e280000000a00 */
        /* <DEDUP_REMOVED lines=21> */
[----:B------:R-:W-:Y:S02]  /*0d60*/  VIADD R7, R13, 0xfff00000 ;  /* 0xfff000000d077836 */ /* 0x000fe40000000000 */
[----:B------:R-:W-:-:S04]  /*0d70*/  IMAD.MOV.U32 R6, RZ, RZ, R12 ;  /* 0x000000ffff067224 */ /* 0x000fc800078e000c */
[----:B------:R-:W-:-:S08]  /*0d80*/  DFMA R20, R14, -R14, R18 ;  /* 0x8000000e0e14722b */ /* 0x000fd00000000012 */
[----:B------:R-:W-:Y:S01]  /*0d90*/  DFMA R10, R20, R6, R14 ;  /* 0x00000006140a722b */ /* 0x000fe2000000000e */
[----:B------:R-:W-:Y:S10]  /*0da0*/  @!P0 BRA `(.L_x_35) ;  /* 0x0000000000188947 */ /* 0x000ff40003800000 */
[----:B------:R-:W-:Y:S01]  /*0db0*/  MOV R10, R20 ;  /* 0x00000014000a7202 */ /* 0x000fe20000000f00 */
[----:B------:R-:W-:Y:S01]  /*0dc0*/  IMAD.MOV.U32 R11, RZ, RZ, R21 ;  /* 0x000000ffff0b7224 */ /* 0x000fe200078e0015 */
[----:B------:R-:W-:Y:S01]  /*0dd0*/  MOV R6, 0xe10 ;  /* 0x00000e1000067802 */ /* 0x000fe20000000f00 */
[----:B------:R-:W-:Y:S02]  /*0de0*/  IMAD.MOV.U32 R5, RZ, RZ, R18 ;  /* 0x000000ffff057224 */ /* 0x000fe400078e0012 */
[----:B------:R-:W-:-:S07]  /*0df0*/  IMAD.MOV.U32 R9, RZ, RZ, R19 ;  /* 0x000000ffff097224 */ /* 0x000fce00078e0013 */
[----:B------:R-:W-:Y:S05]  /*0e00*/  CALL.REL.NOINC `($__internal_2_$__cuda_sm20_dsqrt_rn_f64_mediumpath_v1) ;  /* 0x0000000c00207944 */ /* 0x000fea0003c00000 */
.L_x_35:
[----:B------:R-:W-:Y:S05]  /*0e10*/  BSYNC.RECONVERGENT B1 ;  /* 0x0000000000017941 */ /* 0x000fea0003800200 */
.L_x_34:
        /* <DEDUP_REMOVED lines=33> */
.L_x_37:
[----:B------:R-:W-:Y:S05]  /*1030*/  BSYNC.RECONVERGENT B1 ;  /* 0x0000000000017941 */ /* 0x000fea0003800200 */
.L_x_36:
        /* <DEDUP_REMOVED lines=25> */
.L_x_39:
[----:B------:R-:W-:Y:S05]  /*11d0*/  BSYNC.RECONVERGENT B1 ;  /* 0x0000000000017941 */ /* 0x000fea0003800200 */
.L_x_38:
        /* <DEDUP_REMOVED lines=26> */
.L_x_41:
[----:B------:R-:W-:Y:S05]  /*1380*/  BSYNC.RECONVERGENT B1 ;  /* 0x0000000000017941 */ /* 0x000fea0003800200 */
.L_x_40:
[----:B------:R-:W0:Y:S02]  /*1390*/  LDS.64 R8, [R2+0x30] ;  /* 0x0000300002087984 */ /* 0x000e240000000a00 */
[----:B0-----:R-:W-:-:S07]  /*13a0*/  DADD R8, R8, -R6 ;  /* 0x0000000008087229 */ /* 0x001fce0000000806 */
[----:B------:R2:W-:Y:S04]  /*13b0*/  STS.64 [R2+0x30], R8 ;  /* 0x0000300802007388 */ /* 0x0005e80000000a00 */
.L_x_33:
[----:B------:R-:W-:Y:S05]  /*13c0*/  BSYNC.RECONVERGENT B0 ;  /* 0x0000000000007941 */ /* 0x000fea0003800200 */
.L_x_32:
[----:B------:R-:W-:Y:S01]  /*13d0*/  IADD3 R0, PT, PT, R0, 0x2, RZ ;  /* 0x0000000200007810 */ /* 0x000fe20007ffe0ff */
[----:B------:R-:W-:Y:S06]  /*13e0*/  BRA.U UP0, `(.L_x_42) ;  /* 0xffffffed00c47547 */ /* 0x000fec000b83ffff */
[----:B------:R-:W3:Y:S01]  /*13f0*/  LDCU UR5, c[0x3][0x18] ;  /* 0x00c00300ff0577ac */ /* 0x000ee20008000800 */
[----:B------:R-:W-:-:S04]  /*1400*/  UIADD3 UR4, UPT, UPT, UR4, 0x100, URZ ;  /* 0x0000010004047890 */ /* 0x000fc8000fffe0ff */
[----:B---3--:R-:W-:Y:S01]  /*1410*/  UISETP.GE.AND UP0, UPT, UR4, UR5, UPT ;  /* 0x000000050400728c */ /* 0x008fe2000bf06270 */
[----:B------:R-:W-:Y:S08]  /*1420*/  BAR.SYNC.DEFER_BLOCKING 0x0 ;  /* 0x0000000000007b1d */ /* 0x000ff00000010000 */
[----:B------:R-:W-:Y:S05]  /*1430*/  BRA.U !UP0, `(.L_x_43) ;  /* 0xffffffed08687547 */ /* 0x000fea000b83ffff */
.L_x_21:
[----:B------:R-:W3:Y:S01]  /*1440*/  LDS.64 R4, [R2+0x20] ;  /* 0x0000200002047984 */ /* 0x000ee20000000a00 */
[----:B------:R-:W3:Y:S03]  /*1450*/  LDCU.64 UR6, c[0x3][URZ] ;  /* 0x00c00000ff0677ac */ /* 0x000ee60008000a00 */
[----:B0-----:R-:W0:Y:S04]  /*1460*/  LDS.64 R6, [R2+0x28] ;  /* 0x0000280002067984 */ /* 0x001e280000000a00 */
[----:B-12---:R-:W1:Y:S01]  /*1470*/  LDS.64 R8, [R2+0x30] ;  /* 0x0000300002087984 */ /* 0x006e620000000a00 */
[----:B---3--:R-:W-:Y:S02]  /*1480*/  DMUL R4, R4, UR6 ;  /* 0x0000000604047c28 */ /* 0x008fe40008000000 */
[----:B0-----:R-:W-:-:S05]  /*1490*/  DMUL R6, R6, UR6 ;  /* 0x0000000606067c28 */ /* 0x001fca0008000000 */
[----:B------:R-:W-:Y:S01]  /*14a0*/  STG.E.64 desc[UR10][R28.64+0x38], R4 ;  /* 0x000038041c007986 */ /* 0x000fe2000c101b0a */
[----:B-1----:R-:W-:-:S03]  /*14b0*/  DMUL R8, R8, UR6 ;  /* 0x0000000608087c28 */ /* 0x002fc60008000000 */
[----:B------:R-:W-:Y:S04]  /*14c0*/  STG.E.64 desc[UR10][R28.64+0x40], R6 ;  /* 0x000040061c007986 */ /* 0x000fe8000c101b0a */
[----:B------:R-:W-:Y:S01]  /*14d0*/  STG.E.64 desc[UR10][R28.64+0x48], R8 ;  /* 0x000048081c007986 */ /* 0x000fe2000c101b0a */
[----:B------:R-:W-:Y:S05]  /*14e0*/  EXIT ;  /* 0x000000000000794d */ /* 0x000fea0003800000 */
        .weak           $__internal_1_$__cuda_sm20_div_rn_f64_full
        .type           $__internal_1_$__cuda_sm20_div_rn_f64_full,@function
        .size           $__internal_1_$__cuda_sm20_div_rn_f64_full,($__internal_2_$__cuda_sm20_dsqrt_rn_f64_mediumpath_v1 - $__internal_1_$__cuda_sm20_div_rn_f64_full)
$__internal_1_$__cuda_sm20_div_rn_f64_full:
[C---:B------:R-:W-:Y:S01]  /*14f0*/  FSETP.GEU.AND P0, PT, |R17|.reuse, 1.469367938527859385e-39, PT ;  /* 0x001000001100780b */ /* 0x040fe20003f0e200 */
[----:B------:R-:W-:Y:S01]  /*1500*/  IMAD.MOV.U32 R10, RZ, RZ, 0x1 ;  /* 0x00000001ff0a7424 */ /* 0x000fe200078e00ff */
[----:B------:R-:W-:Y:S01]  /*1510*/  LOP3.LUT R18, R17, 0x800fffff, RZ, 0xc0, !PT ;  /* 0x800fffff11127812 */ /* 0x000fe200078ec0ff */
[----:B------:R-:W-:Y:S01]  /*1520*/  IMAD.MOV.U32 R7, RZ, RZ, 0x1ca00000 ;  /* 0x1ca00000ff077424 */ /* 0x000fe200078e00ff */
[C---:B------:R-:W-:Y:S01]  /*1530*/  FSETP.GEU.AND P2, PT, |R15|.reuse, 1.469367938527859385e-39, PT ;  /* 0x001000000f00780b */ /* 0x040fe20003f4e200 */
[----:B------:R-:W-:Y:S01]  /*1540*/  IMAD.MOV.U32 R12, RZ, RZ, R14 ;  /* 0x000000ffff0c7224 */ /* 0x000fe200078e000e */
[----:B------:R-:W-:Y:S01]  /*1550*/  LOP3.LUT R19, R18, 0x3ff00000, RZ, 0xfc, !PT ;  /* 0x3ff0000012137812 */ /* 0x000fe200078efcff */
[----:B------:R-:W-:Y:S01]  /*1560*/  IMAD.MOV.U32 R18, RZ, RZ, R16 ;  /* 0x000000ffff127224 */ /* 0x000fe200078e0010 */
[----:B------:R-:W-:Y:S01]  /*1570*/  LOP3.LUT R5, R15, 0x7ff00000, RZ, 0xc0, !PT ;  /* 0x7ff000000f057812 */ /* 0x000fe200078ec0ff */
[----:B------:R-:W-:Y:S01]  /*1580*/  BSSY.RECONVERGENT B2, `(.L_x_44) ;  /* 0x000004e000027945 */ /* 0x000fe20003800200 */
[----:B------:R-:W-:-:S03]  /*1590*/  LOP3.LUT R9, R17, 0x7ff00000, RZ, 0xc0, !PT ;  /* 0x7ff0000011097812 */ /* 0x000fc600078ec0ff */
[----:B------:R-:W-:Y:S01]  /*15a0*/  @!P0 DMUL R18, R16, 8.98846567431157953865e+307 ;  /* 0x7fe0000010128828 */ /* 0x000fe20000000000 */
[----:B------:R-:W-:-:S03]  /*15b0*/  ISETP.GE.U32.AND P1, PT, R5, R9, PT ;  /* 0x000000090500720c */ /* 0x000fc60003f26070 */
[----:B------:R-:W-:Y:S02]  /*15c0*/  @!P2 LOP3.LUT R8, R17, 0x7ff00000, RZ, 0xc0, !PT ;  /* 0x7ff000001108a812 */ /* 0x000fe400078ec0ff */
[----:B------:R-:W0:Y:S01]  /*15d0*/  MUFU.RCP64H R11, R19 ;  /* 0x00000013000b7308 */ /* 0x000e220000001800 */
[----:B------:R-:W-:Y:S02]  /*15e0*/  SEL R13, R7, 0x63400000, !P1 ;  /* 0x63400000070d7807 */ /* 0x000fe40004800000 */
[----:B------:R-:W-:Y:S02]  /*15f0*/  @!P2 ISETP.GE.U32.AND P3, PT, R5, R8, PT ;  /* 0x000000080500a20c */ /* 0x000fe40003f66070 */
[----:B------:R-:W-:Y:S02]  /*1600*/  LOP3.LUT R13, R13, 0x800fffff, R15, 0xf8, !PT ;  /* 0x800fffff0d0d7812 */ /* 0x000fe400078ef80f */
[----:B------:R-:W-:Y:S01]  /*1610*/  @!P0 LOP3.LUT R9, R19, 0x7ff00000, RZ, 0xc0, !PT ;  /* 0x7ff0000013098812 */ /* 0x000fe200078ec0ff */
[----:B0-----:R-:W-:-:S08]  /*1620*/  DFMA R30, R10, -R18, 1 ;  /* 0x3ff000000a1e742b */ /* 0x001fd00000000812 */
[----:B------:R-:W-:-:S08]  /*1630*/  DFMA R30, R30, R30, R30 ;  /* 0x0000001e1e1e722b */ /* 0x000fd0000000001e */
[----:B------:R-:W-:Y:S01]  /*1640*/  DFMA R30, R10, R30, R10 ;  /* 0x0000001e0a1e722b */ /* 0x000fe2000000000a */
[----:B------:R-:W-:Y:S01]  /*1650*/  @!P2 SEL R11, R7, 0x63400000, !P3 ;  /* 0x63400000070ba807 */ /* 0x000fe20005800000 */
[----:B------:R-:W-:-:S03]  /*1660*/  @!P2 IMAD.MOV.U32 R10, RZ, RZ, RZ ;  /* 0x000000ffff0aa224 */ /* 0x000fc600078e00ff */
[----:B------:R-:W-:-:S03]  /*1670*/  @!P2 LOP3.LUT R8, R11, 0x80000000, R15, 0xf8, !PT ;  /* 0x800000000b08a812 */ /* 0x000fc600078ef80f */
[----:B------:R-:W-:Y:S01]  /*1680*/  DFMA R34, R30, -R18, 1 ;  /* 0x3ff000001e22742b */ /* 0x000fe20000000812 */
[----:B------:R-:W-:Y:S01]  /*1690*/  @!P2 LOP3.LUT R11, R8, 0x100000, RZ, 0xfc, !PT ;  /* 0x00100000080ba812 */ /* 0x000fe200078efcff */
[----:B------:R-:W-:-:S05]  /*16a0*/  IMAD.MOV.U32 R8, RZ, RZ, R5 ;  /* 0x000000ffff087224 */ /* 0x000fca00078e0005 */
[----:B------:R-:W-:Y:S02]  /*16b0*/  @!P2 DFMA R12, R12, 2, -R10 ;  /* 0x400000000c0ca82b */ /* 0x000fe4000000080a */
[----:B------:R-:W-:-:S08]  /*16c0*/  DFMA R34, R30, R34, R30 ;  /* 0x000000221e22722b */ /* 0x000fd0000000001e */
[----:B------:R-:W-:Y:S01]  /*16d0*/  DMUL R30, R34, R12 ;  /* 0x0000000c221e7228 */ /* 0x000fe20000000000 */
[----:B------:R-:W-:-:S07]  /*16e0*/  @!P2 LOP3.LUT R8, R13, 0x7ff00000, RZ, 0xc0, !PT ;  /* 0x7ff000000d08a812 */ /* 0x000fce00078ec0ff */
[----:B------:R-:W-:-:S08]  /*16f0*/  DFMA R10, R30, -R18, R12 ;  /* 0x800000121e0a722b */ /* 0x000fd0000000000c */
[----:B------:R-:W-:Y:S01]  /*1700*/  DFMA R10, R34, R10, R30 ;  /* 0x0000000a220a722b */ /* 0x000fe2000000001e */
[----:B------:R-:W-:Y:S01]  /*1710*/  IADD3 R30, PT, PT, R8, -0x1, RZ ;  /* 0xffffffff081e7810 */ /* 0x000fe20007ffe0ff */
[----:B------:R-:W-:-:S03]  /*1720*/  VIADD R31, R9, 0xffffffff ;  /* 0xffffffff091f7836 */ /* 0x000fc60000000000 */
[----:B------:R-:W-:-:S04]  /*1730*/  ISETP.GT.U32.AND P0, PT, R30, 0x7feffffe, PT ;  /* 0x7feffffe1e00780c */ /* 0x000fc80003f04070 */
[----:B------:R-:W-:-:S13]  /*1740*/  ISETP.GT.U32.OR P0, PT, R31, 0x7feffffe, P0 ;  /* 0x7feffffe1f00780c */ /* 0x000fda0000704470 */
[----:B------:R-:W-:Y:S05]  /*1750*/  @P0 BRA `(.L_x_45) ;  /* 0x00000000006c0947 */ /* 0x000fea0003800000 */
[----:B------:R-:W-:-:S04]  /*1760*/  LOP3.LUT R14, R17, 0x7ff00000, RZ, 0xc0, !PT ;  /* 0x7ff00000110e7812 */ /* 0x000fc800078ec0ff */
[CC--:B------:R-:W-:Y:S02]  /*1770*/  VIADDMNMX R8, R5.reuse, -R14.reuse, 0xb9600000, !PT ;  /* 0xb960000005087446 */ /* 0x0c0fe4000780090e */
[----:B------:R-:W-:Y:S02]  /*1780*/  ISETP.GE.U32.AND P0, PT, R5, R14, PT ;  /* 0x0000000e0500720c */ /* 0x000fe40003f06070 */
[----:B------:R-:W-:Y:S02]  /*1790*/  VIMNMX R5, PT, PT, R8, 0x46a00000, PT ;  /* 0x46a0000008057848 */ /* 0x000fe40003fe0100 */
[----:B------:R-:W-:-:S05]  /*17a0*/  SEL R8, R7, 0x63400000, !P0 ;  /* 0x6340000007087807 */ /* 0x000fca0004000000 */
[----:B------:R-:W-:Y:S02]  /*17b0*/  IMAD.IADD R5, R5, 0x1, -R8 ;  /* 0x0000000105057824 */ /* 0x000fe400078e0a08 */
[----:B------:R-:W-:Y:S02]  /*17c0*/  IMAD.MOV.U32 R8, RZ, RZ, RZ ;  /* 0x000000ffff087224 */ /* 0x000fe400078e00ff */
[----:B------:R-:W-:-:S06]  /*17d0*/  VIADD R9, R5, 0x7fe00000 ;  /* 0x7fe0000005097836 */ /* 0x000fcc0000000000 */
[----:B------:R-:W-:-:S10]  /*17e0*/  DMUL R30, R10, R8 ;  /* 0x000000080a1e7228 */ /* 0x000fd40000000000 */
[----:B------:R-:W-:-:S13]  /*17f0*/  FSETP.GTU.AND P0, PT, |R31|, 1.469367938527859385e-39, PT ;  /* 0x001000001f00780b */ /* 0x000fda0003f0c200 */
[----:B------:R-:W-:Y:S05]  /*1800*/  @P0 BRA `(.L_x_46) ;  /* 0x0000000000940947 */ /* 0x000fea0003800000 */
[----:B------:R-:W-:-:S06]  /*1810*/  DFMA R12, R10, -R18, R12 ;  /* 0x800000120a0c722b */ /* 0x000fcc000000000c */
[----:B------:R-:W-:-:S04]  /*1820*/  IMAD.MOV.U32 R12, RZ, RZ, RZ ;  /* 0x000000ffff0c7224 */ /* 0x000fc800078e00ff */
[C---:B------:R-:W-:Y:S02]  /*1830*/  FSETP.NEU.AND P0, PT, R13.reuse, RZ, PT ;  /* 0x000000ff0d00720b */ /* 0x040fe40003f0d000 */
[----:B------:R-:W-:-:S04]  /*1840*/  LOP3.LUT R17, R13, 0x80000000, R17, 0x48, !PT ;  /* 0x800000000d117812 */ /* 0x000fc800078e4811 */
[----:B------:R-:W-:-:S07]  /*1850*/  LOP3.LUT R13, R17, R9, RZ, 0xfc, !PT ;  /* 0x00000009110d7212 */ /* 0x000fce00078efcff */
[----:B------:R-:W-:Y:S05]  /*1860*/  @!P0 BRA `(.L_x_46) ;  /* 0x00000000007c8947 */ /* 0x000fea0003800000 */
[----:B------:R-:W-:Y:S01]  /*1870*/  IMAD.MOV R9, RZ, RZ, -R5 ;  /* 0x000000ffff097224 */ /* 0x000fe200078e0a05 */
[----:B------:R-:W-:Y:S02]  /*1880*/  MOV R8, RZ ;  /* 0x000000ff00087202 */ /* 0x000fe40000000f00 */
[----:B------:R-:W-:-:S04]  /*1890*/  IADD3 R5, PT, PT, -R5, -0x43300000, RZ ;  /* 0xbcd0000005057810 */ /* 0x000fc80007ffe1ff */
[----:B------:R-:W-:Y:S02]  /*18a0*/  DFMA R8, R30, -R8, R10 ;  /* 0x800000081e08722b */ /* 0x000fe4000000000a */
[----:B------:R-:W-:-:S08]  /*18b0*/  DMUL.RP R10, R10, R12 ;  /* 0x0000000c0a0a7228 */ /* 0x000fd00000008000 */
[----:B------:R-:W-:Y:S02]  /*18c0*/  FSETP.NEU.AND P0, PT, |R9|, R5, PT ;  /* 0x000000050900720b */ /* 0x000fe40003f0d200 */
[----:B------:R-:W-:Y:S02]  /*18d0*/  LOP3.LUT R17, R11, R17, RZ, 0x3c, !PT ;  /* 0x000000110b117212 */ /* 0x000fe400078e3cff */
[----:B------:R-:W-:Y:S02]  /*18e0*/  FSEL R30, R10, R30, !P0 ;  /* 0x0000001e0a1e7208 */ /* 0x000fe40004000000 */
[----:B------:R-:W-:Y:S01]  /*18f0*/  FSEL R31, R17, R31, !P0 ;  /* 0x0000001f111f7208 */ /* 0x000fe20004000000 */
[----:B------:R-:W-:Y:S06]  /*1900*/  BRA `(.L_x_46) ;  /* 0x0000000000547947 */ /* 0x000fec0003800000 */
.L_x_45:
[----:B------:R-:W-:-:S14]  /*1910*/  DSETP.NAN.AND P0, PT, R14, R14, PT ;  /* 0x0000000e0e00722a */ /* 0x000fdc0003f08000 */
[----:B------:R-:W-:Y:S05]  /*1920*/  @P0 BRA `(.L_x_47) ;  /* 0x0000000000440947 */ /* 0x000fea0003800000 */
[----:B------:R-:W-:-:S14]  /*1930*/  DSETP.NAN.AND P0, PT, R16, R16, PT ;  /* 0x000000101000722a */ /* 0x000fdc0003f08000 */
[----:B------:R-:W-:Y:S05]  /*1940*/  @P0 BRA `(.L_x_48) ;  /* 0x0000000000300947 */ /* 0x000fea0003800000 */
[----:B------:R-:W-:Y:S01]  /*1950*/  ISETP.NE.AND P0, PT, R8, R9, PT ;  /* 0x000000090800720c */ /* 0x000fe20003f05270 */
[----:B------:R-:W-:Y:S02]  /*1960*/  IMAD.MOV.U32 R30, RZ, RZ, 0x0 ;  /* 0x00000000ff1e7424 */ /* 0x000fe400078e00ff */
[----:B------:R-:W-:-:S10]  /*1970*/  IMAD.MOV.U32 R31, RZ, RZ, -0x80000 ;  /* 0xfff80000ff1f7424 */ /* 0x000fd400078e00ff */
        /* <DEDUP_REMOVED lines=9> */
.L_x_48:
[----:B------:R-:W-:Y:S01]  /*1a10*/  LOP3.LUT R31, R17, 0x80000, RZ, 0xfc, !PT ;  /* 0x00080000111f7812 */ /* 0x000fe200078efcff */
[----:B------:R-:W-:Y:S01]  /*1a20*/  IMAD.MOV.U32 R30, RZ, RZ, R16 ;  /* 0x000000ffff1e7224 */ /* 0x000fe200078e0010 */
[----:B------:R-:W-:Y:S06]  /*1a30*/  BRA `(.L_x_46) ;  /* 0x0000000000087947 */ /* 0x000fec0003800000 */
.L_x_47:
[----:B------:R-:W-:Y:S02]  /*1a40*/  LOP3.LUT R31, R15, 0x80000, RZ, 0xfc, !PT ;  /* 0x000800000f1f7812 */ /* 0x000fe400078efcff */
[----:B------:R-:W-:-:S07]  /*1a50*/  MOV R30, R14 ;  /* 0x0000000e001e7202 */ /* 0x000fce0000000f00 */
.L_x_46:
[----:B------:R-:W-:Y:S05]  /*1a60*/  BSYNC.RECONVERGENT B2 ;  /* 0x0000000000027941 */ /* 0x000fea0003800200 */
.L_x_44:
[----:B------:R-:W-:-:S04]  /*1a70*/  IMAD.MOV.U32 R7, RZ, RZ, 0x0 ;  /* 0x00000000ff077424 */ /* 0x000fc800078e00ff */
[----:B------:R-:W-:Y:S05]  /*1a80*/  RET.REL.NODEC R6 `(_Z25CalculateAccelerationCUDAv) ;  /* 0xffffffe4065c7950 */ /* 0x000fea0003c3ffff */
        .weak           $__internal_2_$__cuda_sm20_dsqrt_rn_f64_mediumpath_v1
        .type           $__internal_2_$__cuda_sm20_dsqrt_rn_f64_mediumpath_v1,@function
        .size           $__internal_2_$__cuda_sm20_dsqrt_rn_f64_mediumpath_v1,(.L_x_56 - $__internal_2_$__cuda_sm20_dsqrt_rn_f64_mediumpath_v1)
$__internal_2_$__cuda_sm20_dsqrt_rn_f64_mediumpath_v1:
[----:B------:R-:W-:Y:S01]  /*1a90*/  ISETP.GE.U32.AND P0, PT, R8, -0x3400000, PT ;  /* 0xfcc000000800780c */ /* 0x000fe20003f06070 */
[----:B------:R-:W-:Y:S01]  /*1aa0*/  BSSY.RECONVERGENT B2, `(.L_x_49) ;  /* 0x0000025000027945 */ /* 0x000fe20003800200 */
[----:B------:R-:W-:Y:S02]  /*1ab0*/  IMAD.MOV.U32 R8, RZ, RZ, R5 ;  /* 0x000000ffff087224 */ /* 0x000fe400078e0005 */
[----:B------:R-:W-:-:S09]  /*1ac0*/  IMAD.MOV.U32 R13, RZ, RZ, R7 ;  /* 0x000000ffff0d7224 */ /* 0x000fd200078e0007 */
[----:B------:R-:W-:Y:S05]  /*1ad0*/  @!P0 BRA `(.L_x_50) ;  /* 0x0000000000208947 */ /* 0x000fea0003800000 */
[----:B------:R-:W-:-:S10]  /*1ae0*/  DFMA.RM R12, R10, R12, R14 ;  /* 0x0000000c0a0c722b */ /* 0x000fd4000000400e */
[----:B------:R-:W-:-:S05]  /*1af0*/  IADD3 R10, P0, PT, R12, 0x1, RZ ;  /* 0x000000010c0a7810 */ /* 0x000fca0007f1e0ff */
[----:B------:R-:W-:-:S06]  /*1b00*/  IMAD.X R11, RZ, RZ, R13, P0 ;  /* 0x000000ffff0b7224 */ /* 0x000fcc00000e060d */
[----:B------:R-:W-:-:S08]  /*1b10*/  DFMA.RP R8, -R12, R10, R8 ;  /* 0x0000000a0c08722b */ /* 0x000fd00000008108 */
[----:B------:R-:W-:-:S06]  /*1b20*/  DSETP.GT.AND P0, PT, R8, RZ, PT ;  /* 0x000000ff0800722a */ /* 0x000fcc0003f04000 */
[----:B------:R-:W-:Y:S02]  /*1b30*/  FSEL R10, R10, R12, P0 ;  /* 0x0000000c0a0a7208 */ /* 0x000fe40000000000 */
[----:B------:R-:W-:Y:S01]  /*1b40*/  FSEL R11, R11, R13, P0 ;  /* 0x0000000d0b0b7208 */ /* 0x000fe20000000000 */
[----:B------:R-:W-:Y:S06]  /*1b50*/  BRA `(.L_x_51) ;  /* 0x0000000000647947 */ /* 0x000fec0003800000 */
.L_x_50:
[----:B------:R-:W-:-:S14]  /*1b60*/  DSETP.NE.AND P0, PT, R8, RZ, PT ;  /* 0x000000ff0800722a */ /* 0x000fdc0003f05000 */
[----:B------:R-:W-:Y:S05]  /*1b70*/  @!P0 BRA `(.L_x_52) ;  /* 0x0000000000588947 */ /* 0x000fea0003800000 */
[----:B------:R-:W-:-:S13]  /*1b80*/  ISETP.GE.AND P0, PT, R9, RZ, PT ;  /* 0x000000ff0900720c */ /* 0x000fda0003f06270 */
[----:B------:R-:W-:Y:S02]  /*1b90*/  @!P0 IMAD.MOV.U32 R10, RZ, RZ, 0x0 ;  /* 0x00000000ff0a8424 */ /* 0x000fe400078e00ff */
[----:B------:R-:W-:Y:S01]  /*1ba0*/  @!P0 IMAD.MOV.U32 R11, RZ, RZ, -0x80000 ;  /* 0xfff80000ff0b8424 */ /* 0x000fe200078e00ff */
[----:B------:R-:W-:Y:S06]  /*1bb0*/  @!P0 BRA `(.L_x_51) ;  /* 0x00000000004c8947 */ /* 0x000fec0003800000 */
[----:B------:R-:W-:-:S13]  /*1bc0*/  ISETP.GT.AND P0, PT, R9, 0x7fefffff, PT ;  /* 0x7fefffff0900780c */ /* 0x000fda0003f04270 */
[----:B------:R-:W-:Y:S05]  /*1bd0*/  @P0 BRA `(.L_x_52) ;  /* 0x0000000000400947 */ /* 0x000fea0003800000 */
[----:B------:R-:W-:Y:S01]  /*1be0*/  DMUL R14, R8, 8.11296384146066816958e+31 ;  /* 0x46900000080e7828 */ /* 0x000fe20000000000 */
[----:B------:R-:W-:Y:S01]  /*1bf0*/  IMAD.MOV.U32 R12, RZ, RZ, 0x0 ;  /* 0x00000000ff0c7424 */ /* 0x000fe200078e00ff */
[----:B------:R-:W-:Y:S01]  /*1c00*/  MOV R8, RZ ;  /* 0x000000ff00087202 */ /* 0x000fe20000000f00 */
[----:B------:R-:W-:-:S03]  /*1c10*/  IMAD.MOV.U32 R13, RZ, RZ, 0x3fd80000 ;  /* 0x3fd80000ff0d7424 */ /* 0x000fc600078e00ff */
[----:B------:R-:W0:Y:S02]  /*1c20*/  MUFU.RSQ64H R9, R15 ;  /* 0x0000000f00097308 */ /* 0x000e240000001c00 */
[----:B0-----:R-:W-:-:S08]  /*1c30*/  DMUL R10, R8, R8 ;  /* 0x00000008080a7228 */ /* 0x001fd00000000000 */
[----:B------:R-:W-:-:S08]  /*1c40*/  DFMA R10, R14, -R10, 1 ;  /* 0x3ff000000e0a742b */ /* 0x000fd0000000080a */
[----:B------:R-:W-:Y:S02]  /*1c50*/  DFMA R12, R10, R12, 0.5 ;  /* 0x3fe000000a0c742b */ /* 0x000fe4000000000c */
[----:B------:R-:W-:-:S08]  /*1c60*/  DMUL R10, R8, R10 ;  /* 0x0000000a080a7228 */ /* 0x000fd00000000000 */
[----:B------:R-:W-:-:S08]  /*1c70*/  DFMA R10, R12, R10, R8 ;  /* 0x0000000a0c0a722b */ /* 0x000fd00000000008 */
[----:B------:R-:W-:Y:S02]  /*1c80*/  DMUL R8, R14, R10 ;  /* 0x0000000a0e087228 */ /* 0x000fe40000000000 */
[----:B------:R-:W-:-:S06]  /*1c90*/  VIADD R11, R11, 0xfff00000 ;  /* 0xfff000000b0b7836 */ /* 0x000fcc0000000000 */
[----:B------:R-:W-:-:S08]  /*1ca0*/  DFMA R12, R8, -R8, R14 ;  /* 0x80000008080c722b */ /* 0x000fd0000000000e */
[----:B------:R-:W-:-:S10]  /*1cb0*/  DFMA R10, R10, R12, R8 ;  /* 0x0000000c0a0a722b */ /* 0x000fd40000000008 */
[----:B------:R-:W-:Y:S01]  /*1cc0*/  VIADD R11, R11, 0xfcb00000 ;  /* 0xfcb000000b0b7836 */ /* 0x000fe20000000000 */
[----:B------:R-:W-:Y:S06]  /*1cd0*/  BRA `(.L_x_51) ;  /* 0x0000000000047947 */ /* 0x000fec0003800000 */
.L_x_52:
[----:B------:R-:W-:-:S11]  /*1ce0*/  DADD R10, R8, R8 ;  /* 0x00000000080a7229 */ /* 0x000fd60000000008 */
.L_x_51:
[----:B------:R-:W-:Y:S05]  /*1cf0*/  BSYNC.RECONVERGENT B2 ;  /* 0x0000000000027941 */ /* 0x000fea0003800200 */
.L_x_49:
[----:B------:R-:W-:-:S04]  /*1d00*/  IMAD.MOV.U32 R7, RZ, RZ, 0x0 ;  /* 0x00000000ff077424 */ /* 0x000fc800078e00ff */
[----:B------:R-:W-:Y:S05]  /*1d10*/  RET.REL.NODEC R6 `(_Z25CalculateAccelerationCUDAv) ;  /* 0xffffffe006b87950 */ /* 0x000fea0003c3ffff */
.L_x_53:
        /* <DEDUP_REMOVED lines=14> */
.L_x_56:


//--------------------- .nv.shared.reserved.0     --------------------------
	.section	.nv.shared.reserved.0,"aw",@nobits
	.weak		__nv_reservedSMEM_offset_0_alias
	.size		__nv_reservedSMEM_offset_0_alias, 0, 64
	.other		__nv_reservedSMEM_offset_0_alias,@"STO_CUDA_RESERVED_SHARED STV_DEFAULT"
__nv_reservedSMEM_offset_0_alias:
	.zero		0
	.zero		64


//--------------------- .nv.shared._Z25CalculateAccelerationCUDAv --------------------------
	.section	.nv.shared._Z25CalculateAccelerationCUDAv,"aw",@nobits
	.sectionflags	@""
	.align	8
.nv.shared._Z25CalculateAccelerationCUDAv:
	.zero		29696


//--------------------- .nv.constant0._Z12RK4step4CUDAv --------------------------
	.section	.nv.constant0._Z12RK4step4CUDAv,"a",@progbits
	.sectionflags	@""
	.align	4
.nv.constant0._Z12RK4step4CUDAv:
	.zero		896


//--------------------- .nv.constant0._Z12RK4step3CUDAv --------------------------
	.section	.nv.constant0._Z12RK4step3CUDAv,"a",@progbits
	.sectionflags	@""
	.align	4
.nv.constant0._Z12RK4step3CUDAv:
	.zero		896


//--------------------- .nv.constant0._Z12RK4step2CUDAv --------------------------
	.section	.nv.constant0._Z12RK4step2CUDAv,"a",@progbits
	.sectionflags	@""
	.align	4
.nv.constant0._Z12RK4step2CUDAv:
	.zero		896


//--------------------- .nv.constant0._Z12RK4step1CUDAv --------------------------
	.section	.nv.constant0._Z12RK4step1CUDAv,"a",@progbits
	.sectionflags	@""
	.align	4
.nv.constant0._Z12RK4step1CUDAv:
	.zero		896


//--------------------- .nv.constant0._Z25CalculateAccelerationCUDAv --------------------------
	.section	.nv.constant0._Z25CalculateAccelerationCUDAv,"a",@progbits
	.sectionflags	@""
	.align	4
.nv.constant0._Z25CalculateAccelerationCUDAv:
	.zero		896


//--------------------- SYMBOLS --------------------------

	.type		.nv.reservedSmem.offset0,@object
	.size		.nv.reservedSmem.offset0,0x4
	.type		.nv.reservedSmem.cap,@object
	.size		.nv.reservedSmem.cap,0x4
